//
// Generated by NVIDIA NVVM Compiler
//
// Compiler Build ID: CL-36424714
// Cuda compilation tools, release 13.0, V13.0.88
// Based on NVVM 20.0.0
//

.version 9.0
.target sm_100
.address_size 64

	// .globl	_Z19LinearAddIntsKernelPiPKij
// _ZZ19LinearAddIntsKernelPiPKijE5cache has been demoted
// _ZZ22BlockAddInts_32_KernelPiPKiE5cache has been demoted
// _ZZ22BlockAddInts_16_KernelPiPKiE5cache has been demoted
// _ZZ21LinearAddFloatsKernelPfPKfjE5cache has been demoted
// _ZZ24BlockAddFloats_32_KernelPfPKfE5cache has been demoted
// _ZZ24BlockAddFloats_16_KernelPfPKfE5cache has been demoted

.visible .entry _Z19LinearAddIntsKernelPiPKij(
	.param .u64 .ptr .align 1 _Z19LinearAddIntsKernelPiPKij_param_0,
	.param .u64 .ptr .align 1 _Z19LinearAddIntsKernelPiPKij_param_1,
	.param .u32 _Z19LinearAddIntsKernelPiPKij_param_2
)
{
	.reg .pred 	%p<7>;
	.reg .b32 	%r<31>;
	.reg .b64 	%rd<9>;
	// demoted variable
	.shared .align 4 .b8 _ZZ19LinearAddIntsKernelPiPKijE5cache[2048];
	ld.param.u64 	%rd2, [_Z19LinearAddIntsKernelPiPKij_param_0];
	ld.param.u64 	%rd3, [_Z19LinearAddIntsKernelPiPKij_param_1];
	ld.param.u32 	%r14, [_Z19LinearAddIntsKernelPiPKij_param_2];
	mov.u32 	%r1, %tid.x;
	mov.u32 	%r2, %ctaid.x;
	mov.u32 	%r30, %ntid.x;
	mad.lo.s32 	%r28, %r2, %r30, %r1;
	setp.ge.u32 	%p1, %r28, %r14;
	mov.b32 	%r29, 0;
	@%p1 bra 	$L__BB0_3;
	mov.u32 	%r17, %nctaid.x;
	mul.lo.s32 	%r5, %r30, %r17;
	cvta.to.global.u64 	%rd1, %rd3;
	mov.b32 	%r29, 0;
$L__BB0_2:
	mul.wide.s32 	%rd4, %r28, 4;
	add.s64 	%rd5, %rd1, %rd4;
	ld.global.u32 	%r18, [%rd5];
	add.s32 	%r29, %r18, %r29;
	add.s32 	%r28, %r28, %r5;
	setp.lt.u32 	%p2, %r28, %r14;
	@%p2 bra 	$L__BB0_2;
$L__BB0_3:
	shl.b32 	%r19, %r1, 2;
	mov.u32 	%r20, _ZZ19LinearAddIntsKernelPiPKijE5cache;
	add.s32 	%r11, %r20, %r19;
	st.shared.u32 	[%r11], %r29;
	bar.sync 	0;
	setp.lt.u32 	%p3, %r30, 2;
	@%p3 bra 	$L__BB0_7;
$L__BB0_4:
	shr.u32 	%r13, %r30, 1;
	setp.ge.u32 	%p4, %r1, %r13;
	@%p4 bra 	$L__BB0_6;
	shl.b32 	%r21, %r13, 2;
	add.s32 	%r22, %r11, %r21;
	ld.shared.u32 	%r23, [%r22];
	ld.shared.u32 	%r24, [%r11];
	add.s32 	%r25, %r24, %r23;
	st.shared.u32 	[%r11], %r25;
$L__BB0_6:
	bar.sync 	0;
	setp.gt.u32 	%p5, %r30, 3;
	mov.u32 	%r30, %r13;
	@%p5 bra 	$L__BB0_4;
$L__BB0_7:
	setp.ne.s32 	%p6, %r1, 0;
	@%p6 bra 	$L__BB0_9;
	ld.shared.u32 	%r26, [_ZZ19LinearAddIntsKernelPiPKijE5cache];
	cvta.to.global.u64 	%rd6, %rd2;
	mul.wide.u32 	%rd7, %r2, 4;
	add.s64 	%rd8, %rd6, %rd7;
	st.global.u32 	[%rd8], %r26;
$L__BB0_9:
	ret;

}
	// .globl	_Z22BlockAddInts_32_KernelPiPKi
.visible .entry _Z22BlockAddInts_32_KernelPiPKi(
	.param .u64 .ptr .align 1 _Z22BlockAddInts_32_KernelPiPKi_param_0,
	.param .u64 .ptr .align 1 _Z22BlockAddInts_32_KernelPiPKi_param_1
)
{
	.reg .pred 	%p<12>;
	.reg .b32 	%r<49>;
	.reg .b64 	%rd<9>;
	// demoted variable
	.shared .align 4 .b8 _ZZ22BlockAddInts_32_KernelPiPKiE5cache[4096];
	ld.param.u64 	%rd1, [_Z22BlockAddInts_32_KernelPiPKi_param_0];
	ld.param.u64 	%rd2, [_Z22BlockAddInts_32_KernelPiPKi_param_1];
	cvta.to.global.u64 	%rd3, %rd2;
	mov.u32 	%r4, %tid.y;
	mov.u32 	%r5, %tid.x;
	mov.u32 	%r6, %ntid.x;
	mad.lo.s32 	%r1, %r5, %r6, %r4;
	mov.u32 	%r7, %nctaid.x;
	mul.lo.s32 	%r8, %r7, %r6;
	mov.u32 	%r9, %ctaid.y;
	mov.u32 	%r10, %ntid.y;
	mad.lo.s32 	%r11, %r9, %r10, %r4;
	mov.u32 	%r12, %ctaid.x;
	mad.lo.s32 	%r13, %r12, %r6, %r5;
	mad.lo.s32 	%r14, %r8, %r13, %r11;
	mad.lo.s32 	%r2, %r12, %r7, %r9;
	mul.wide.s32 	%rd4, %r14, 4;
	add.s64 	%rd5, %rd3, %rd4;
	ld.global.u32 	%r15, [%rd5];
	shl.b32 	%r16, %r1, 2;
	mov.u32 	%r17, _ZZ22BlockAddInts_32_KernelPiPKiE5cache;
	add.s32 	%r3, %r17, %r16;
	st.shared.u32 	[%r3], %r15;
	bar.sync 	0;
	setp.gt.u32 	%p1, %r1, 511;
	@%p1 bra 	$L__BB1_2;
	ld.shared.u32 	%r18, [%r3+2048];
	ld.shared.u32 	%r19, [%r3];
	add.s32 	%r20, %r19, %r18;
	st.shared.u32 	[%r3], %r20;
$L__BB1_2:
	bar.sync 	0;
	setp.gt.u32 	%p2, %r1, 255;
	@%p2 bra 	$L__BB1_4;
	ld.shared.u32 	%r21, [%r3+1024];
	ld.shared.u32 	%r22, [%r3];
	add.s32 	%r23, %r22, %r21;
	st.shared.u32 	[%r3], %r23;
$L__BB1_4:
	bar.sync 	0;
	setp.gt.u32 	%p3, %r1, 127;
	@%p3 bra 	$L__BB1_6;
	ld.shared.u32 	%r24, [%r3+512];
	ld.shared.u32 	%r25, [%r3];
	add.s32 	%r26, %r25, %r24;
	st.shared.u32 	[%r3], %r26;
$L__BB1_6:
	bar.sync 	0;
	setp.gt.u32 	%p4, %r1, 63;
	@%p4 bra 	$L__BB1_8;
	ld.shared.u32 	%r27, [%r3+256];
	ld.shared.u32 	%r28, [%r3];
	add.s32 	%r29, %r28, %r27;
	st.shared.u32 	[%r3], %r29;
$L__BB1_8:
	bar.sync 	0;
	setp.gt.u32 	%p5, %r1, 31;
	@%p5 bra 	$L__BB1_10;
	ld.shared.u32 	%r30, [%r3+128];
	ld.shared.u32 	%r31, [%r3];
	add.s32 	%r32, %r31, %r30;
	st.shared.u32 	[%r3], %r32;
$L__BB1_10:
	bar.sync 	0;
	setp.gt.u32 	%p6, %r1, 15;
	@%p6 bra 	$L__BB1_12;
	ld.shared.u32 	%r33, [%r3+64];
	ld.shared.u32 	%r34, [%r3];
	add.s32 	%r35, %r34, %r33;
	st.shared.u32 	[%r3], %r35;
$L__BB1_12:
	bar.sync 	0;
	setp.gt.u32 	%p7, %r1, 7;
	@%p7 bra 	$L__BB1_14;
	ld.shared.u32 	%r36, [%r3+32];
	ld.shared.u32 	%r37, [%r3];
	add.s32 	%r38, %r37, %r36;
	st.shared.u32 	[%r3], %r38;
$L__BB1_14:
	bar.sync 	0;
	setp.gt.u32 	%p8, %r1, 3;
	@%p8 bra 	$L__BB1_16;
	ld.shared.u32 	%r39, [%r3+16];
	ld.shared.u32 	%r40, [%r3];
	add.s32 	%r41, %r40, %r39;
	st.shared.u32 	[%r3], %r41;
$L__BB1_16:
	bar.sync 	0;
	setp.gt.u32 	%p9, %r1, 1;
	@%p9 bra 	$L__BB1_18;
	ld.shared.u32 	%r42, [%r3+8];
	ld.shared.u32 	%r43, [%r3];
	add.s32 	%r44, %r43, %r42;
	st.shared.u32 	[%r3], %r44;
$L__BB1_18:
	bar.sync 	0;
	setp.ne.s32 	%p10, %r1, 0;
	@%p10 bra 	$L__BB1_20;
	ld.shared.u32 	%r45, [_ZZ22BlockAddInts_32_KernelPiPKiE5cache+4];
	ld.shared.u32 	%r46, [%r3];
	add.s32 	%r47, %r46, %r45;
	st.shared.u32 	[%r3], %r47;
$L__BB1_20:
	setp.ne.s32 	%p11, %r1, 0;
	bar.sync 	0;
	@%p11 bra 	$L__BB1_22;
	ld.shared.u32 	%r48, [_ZZ22BlockAddInts_32_KernelPiPKiE5cache];
	cvta.to.global.u64 	%rd6, %rd1;
	mul.wide.s32 	%rd7, %r2, 4;
	add.s64 	%rd8, %rd6, %rd7;
	st.global.u32 	[%rd8], %r48;
$L__BB1_22:
	ret;

}
	// .globl	_Z22BlockAddInts_16_KernelPiPKi
.visible .entry _Z22BlockAddInts_16_KernelPiPKi(
	.param .u64 .ptr .align 1 _Z22BlockAddInts_16_KernelPiPKi_param_0,
	.param .u64 .ptr .align 1 _Z22BlockAddInts_16_KernelPiPKi_param_1
)
{
	.reg .pred 	%p<10>;
	.reg .b32 	%r<43>;
	.reg .b64 	%rd<9>;
	// demoted variable
	.shared .align 4 .b8 _ZZ22BlockAddInts_16_KernelPiPKiE5cache[1024];
	ld.param.u64 	%rd1, [_Z22BlockAddInts_16_KernelPiPKi_param_0];
	ld.param.u64 	%rd2, [_Z22BlockAddInts_16_KernelPiPKi_param_1];
	cvta.to.global.u64 	%rd3, %rd2;
	mov.u32 	%r4, %tid.y;
	mov.u32 	%r5, %tid.x;
	mov.u32 	%r6, %ntid.x;
	mad.lo.s32 	%r1, %r5, %r6, %r4;
	mov.u32 	%r7, %nctaid.x;
	mul.lo.s32 	%r8, %r7, %r6;
	mov.u32 	%r9, %ctaid.y;
	mov.u32 	%r10, %ntid.y;
	mad.lo.s32 	%r11, %r9, %r10, %r4;
	mov.u32 	%r12, %ctaid.x;
	mad.lo.s32 	%r13, %r12, %r6, %r5;
	mad.lo.s32 	%r14, %r8, %r13, %r11;
	mad.lo.s32 	%r2, %r12, %r7, %r9;
	mul.wide.s32 	%rd4, %r14, 4;
	add.s64 	%rd5, %rd3, %rd4;
	ld.global.u32 	%r15, [%rd5];
	shl.b32 	%r16, %r1, 2;
	mov.u32 	%r17, _ZZ22BlockAddInts_16_KernelPiPKiE5cache;
	add.s32 	%r3, %r17, %r16;
	st.shared.u32 	[%r3], %r15;
	bar.sync 	0;
	setp.gt.u32 	%p1, %r1, 127;
	@%p1 bra 	$L__BB2_2;
	ld.shared.u32 	%r18, [%r3+512];
	ld.shared.u32 	%r19, [%r3];
	add.s32 	%r20, %r19, %r18;
	st.shared.u32 	[%r3], %r20;
$L__BB2_2:
	bar.sync 	0;
	setp.gt.u32 	%p2, %r1, 63;
	@%p2 bra 	$L__BB2_4;
	ld.shared.u32 	%r21, [%r3+256];
	ld.shared.u32 	%r22, [%r3];
	add.s32 	%r23, %r22, %r21;
	st.shared.u32 	[%r3], %r23;
$L__BB2_4:
	bar.sync 	0;
	setp.gt.u32 	%p3, %r1, 31;
	@%p3 bra 	$L__BB2_6;
	ld.shared.u32 	%r24, [%r3+128];
	ld.shared.u32 	%r25, [%r3];
	add.s32 	%r26, %r25, %r24;
	st.shared.u32 	[%r3], %r26;
$L__BB2_6:
	bar.sync 	0;
	setp.gt.u32 	%p4, %r1, 15;
	@%p4 bra 	$L__BB2_8;
	ld.shared.u32 	%r27, [%r3+64];
	ld.shared.u32 	%r28, [%r3];
	add.s32 	%r29, %r28, %r27;
	st.shared.u32 	[%r3], %r29;
$L__BB2_8:
	bar.sync 	0;
	setp.gt.u32 	%p5, %r1, 7;
	@%p5 bra 	$L__BB2_10;
	ld.shared.u32 	%r30, [%r3+32];
	ld.shared.u32 	%r31, [%r3];
	add.s32 	%r32, %r31, %r30;
	st.shared.u32 	[%r3], %r32;
$L__BB2_10:
	bar.sync 	0;
	setp.gt.u32 	%p6, %r1, 3;
	@%p6 bra 	$L__BB2_12;
	ld.shared.u32 	%r33, [%r3+16];
	ld.shared.u32 	%r34, [%r3];
	add.s32 	%r35, %r34, %r33;
	st.shared.u32 	[%r3], %r35;
$L__BB2_12:
	bar.sync 	0;
	setp.gt.u32 	%p7, %r1, 1;
	@%p7 bra 	$L__BB2_14;
	ld.shared.u32 	%r36, [%r3+8];
	ld.shared.u32 	%r37, [%r3];
	add.s32 	%r38, %r37, %r36;
	st.shared.u32 	[%r3], %r38;
$L__BB2_14:
	bar.sync 	0;
	setp.ne.s32 	%p8, %r1, 0;
	@%p8 bra 	$L__BB2_16;
	ld.shared.u32 	%r39, [_ZZ22BlockAddInts_16_KernelPiPKiE5cache+4];
	ld.shared.u32 	%r40, [%r3];
	add.s32 	%r41, %r40, %r39;
	st.shared.u32 	[%r3], %r41;
$L__BB2_16:
	setp.ne.s32 	%p9, %r1, 0;
	bar.sync 	0;
	@%p9 bra 	$L__BB2_18;
	ld.shared.u32 	%r42, [_ZZ22BlockAddInts_16_KernelPiPKiE5cache];
	cvta.to.global.u64 	%rd6, %rd1;
	mul.wide.s32 	%rd7, %r2, 4;
	add.s64 	%rd8, %rd6, %rd7;
	st.global.u32 	[%rd8], %r42;
$L__BB2_18:
	ret;

}
	// .globl	_Z21LinearAddFloatsKernelPfPKfj
.visible .entry _Z21LinearAddFloatsKernelPfPKfj(
	.param .u64 .ptr .align 1 _Z21LinearAddFloatsKernelPfPKfj_param_0,
	.param .u64 .ptr .align 1 _Z21LinearAddFloatsKernelPfPKfj_param_1,
	.param .u32 _Z21LinearAddFloatsKernelPfPKfj_param_2
)
{
	.reg .pred 	%p<7>;
	.reg .b32 	%r<23>;
	.reg .b32 	%f<12>;
	.reg .b64 	%rd<9>;
	// demoted variable
	.shared .align 4 .b8 _ZZ21LinearAddFloatsKernelPfPKfjE5cache[2048];
	ld.param.u64 	%rd2, [_Z21LinearAddFloatsKernelPfPKfj_param_0];
	ld.param.u64 	%rd3, [_Z21LinearAddFloatsKernelPfPKfj_param_1];
	ld.param.u32 	%r13, [_Z21LinearAddFloatsKernelPfPKfj_param_2];
	mov.u32 	%r1, %tid.x;
	mov.u32 	%r2, %ctaid.x;
	mov.u32 	%r22, %ntid.x;
	mad.lo.s32 	%r21, %r2, %r22, %r1;
	setp.ge.u32 	%p1, %r21, %r13;
	mov.f32 	%f11, 0f00000000;
	@%p1 bra 	$L__BB3_4;
	mov.u32 	%r15, %nctaid.x;
	mul.lo.s32 	%r5, %r22, %r15;
	cvta.to.global.u64 	%rd1, %rd3;
	mov.b32 	%r20, 0;
$L__BB3_2:
	mul.wide.s32 	%rd4, %r21, 4;
	add.s64 	%rd5, %rd1, %rd4;
	ld.global.f32 	%f4, [%rd5];
	cvt.rn.f32.s32 	%f5, %r20;
	add.f32 	%f6, %f4, %f5;
	cvt.rzi.s32.f32 	%r20, %f6;
	add.s32 	%r21, %r21, %r5;
	setp.lt.u32 	%p2, %r21, %r13;
	@%p2 bra 	$L__BB3_2;
	cvt.rn.f32.s32 	%f11, %r20;
$L__BB3_4:
	shl.b32 	%r16, %r1, 2;
	mov.u32 	%r17, _ZZ21LinearAddFloatsKernelPfPKfjE5cache;
	add.s32 	%r10, %r17, %r16;
	st.shared.f32 	[%r10], %f11;
	bar.sync 	0;
	setp.lt.u32 	%p3, %r22, 2;
	@%p3 bra 	$L__BB3_8;
$L__BB3_5:
	shr.u32 	%r12, %r22, 1;
	setp.ge.u32 	%p4, %r1, %r12;
	@%p4 bra 	$L__BB3_7;
	shl.b32 	%r18, %r12, 2;
	add.s32 	%r19, %r10, %r18;
	ld.shared.f32 	%f7, [%r19];
	ld.shared.f32 	%f8, [%r10];
	add.f32 	%f9, %f7, %f8;
	st.shared.f32 	[%r10], %f9;
$L__BB3_7:
	bar.sync 	0;
	setp.gt.u32 	%p5, %r22, 3;
	mov.u32 	%r22, %r12;
	@%p5 bra 	$L__BB3_5;
$L__BB3_8:
	setp.ne.s32 	%p6, %r1, 0;
	@%p6 bra 	$L__BB3_10;
	ld.shared.f32 	%f10, [_ZZ21LinearAddFloatsKernelPfPKfjE5cache];
	cvta.to.global.u64 	%rd6, %rd2;
	mul.wide.u32 	%rd7, %r2, 4;
	add.s64 	%rd8, %rd6, %rd7;
	st.global.f32 	[%rd8], %f10;
$L__BB3_10:
	ret;

}
	// .globl	_Z24BlockAddFloats_32_KernelPfPKf
.visible .entry _Z24BlockAddFloats_32_KernelPfPKf(
	.param .u64 .ptr .align 1 _Z24BlockAddFloats_32_KernelPfPKf_param_0,
	.param .u64 .ptr .align 1 _Z24BlockAddFloats_32_KernelPfPKf_param_1
)
{
	.reg .pred 	%p<12>;
	.reg .b32 	%r<17>;
	.reg .b32 	%f<33>;
	.reg .b64 	%rd<9>;
	// demoted variable
	.shared .align 4 .b8 _ZZ24BlockAddFloats_32_KernelPfPKfE5cache[4096];
	ld.param.u64 	%rd1, [_Z24BlockAddFloats_32_KernelPfPKf_param_0];
	ld.param.u64 	%rd2, [_Z24BlockAddFloats_32_KernelPfPKf_param_1];
	cvta.to.global.u64 	%rd3, %rd2;
	mov.u32 	%r4, %tid.y;
	mov.u32 	%r5, %tid.x;
	mov.u32 	%r6, %ntid.x;
	mad.lo.s32 	%r1, %r5, %r6, %r4;
	mov.u32 	%r7, %nctaid.x;
	mul.lo.s32 	%r8, %r7, %r6;
	mov.u32 	%r9, %ctaid.y;
	mov.u32 	%r10, %ntid.y;
	mad.lo.s32 	%r11, %r9, %r10, %r4;
	mov.u32 	%r12, %ctaid.x;
	mad.lo.s32 	%r13, %r12, %r6, %r5;
	mad.lo.s32 	%r14, %r8, %r13, %r11;
	mad.lo.s32 	%r2, %r12, %r7, %r9;
	mul.wide.s32 	%rd4, %r14, 4;
	add.s64 	%rd5, %rd3, %rd4;
	ld.global.f32 	%f1, [%rd5];
	shl.b32 	%r15, %r1, 2;
	mov.u32 	%r16, _ZZ24BlockAddFloats_32_KernelPfPKfE5cache;
	add.s32 	%r3, %r16, %r15;
	st.shared.f32 	[%r3], %f1;
	bar.sync 	0;
	setp.gt.u32 	%p1, %r1, 511;
	@%p1 bra 	$L__BB4_2;
	ld.shared.f32 	%f2, [%r3+2048];
	ld.shared.f32 	%f3, [%r3];
	add.f32 	%f4, %f2, %f3;
	st.shared.f32 	[%r3], %f4;
$L__BB4_2:
	bar.sync 	0;
	setp.gt.u32 	%p2, %r1, 255;
	@%p2 bra 	$L__BB4_4;
	ld.shared.f32 	%f5, [%r3+1024];
	ld.shared.f32 	%f6, [%r3];
	add.f32 	%f7, %f5, %f6;
	st.shared.f32 	[%r3], %f7;
$L__BB4_4:
	bar.sync 	0;
	setp.gt.u32 	%p3, %r1, 127;
	@%p3 bra 	$L__BB4_6;
	ld.shared.f32 	%f8, [%r3+512];
	ld.shared.f32 	%f9, [%r3];
	add.f32 	%f10, %f8, %f9;
	st.shared.f32 	[%r3], %f10;
$L__BB4_6:
	bar.sync 	0;
	setp.gt.u32 	%p4, %r1, 63;
	@%p4 bra 	$L__BB4_8;
	ld.shared.f32 	%f11, [%r3+256];
	ld.shared.f32 	%f12, [%r3];
	add.f32 	%f13, %f11, %f12;
	st.shared.f32 	[%r3], %f13;
$L__BB4_8:
	bar.sync 	0;
	setp.gt.u32 	%p5, %r1, 31;
	@%p5 bra 	$L__BB4_10;
	ld.shared.f32 	%f14, [%r3+128];
	ld.shared.f32 	%f15, [%r3];
	add.f32 	%f16, %f14, %f15;
	st.shared.f32 	[%r3], %f16;
$L__BB4_10:
	bar.sync 	0;
	setp.gt.u32 	%p6, %r1, 15;
	@%p6 bra 	$L__BB4_12;
	ld.shared.f32 	%f17, [%r3+64];
	ld.shared.f32 	%f18, [%r3];
	add.f32 	%f19, %f17, %f18;
	st.shared.f32 	[%r3], %f19;
$L__BB4_12:
	bar.sync 	0;
	setp.gt.u32 	%p7, %r1, 7;
	@%p7 bra 	$L__BB4_14;
	ld.shared.f32 	%f20, [%r3+32];
	ld.shared.f32 	%f21, [%r3];
	add.f32 	%f22, %f20, %f21;
	st.shared.f32 	[%r3], %f22;
$L__BB4_14:
	bar.sync 	0;
	setp.gt.u32 	%p8, %r1, 3;
	@%p8 bra 	$L__BB4_16;
	ld.shared.f32 	%f23, [%r3+16];
	ld.shared.f32 	%f24, [%r3];
	add.f32 	%f25, %f23, %f24;
	st.shared.f32 	[%r3], %f25;
$L__BB4_16:
	bar.sync 	0;
	setp.gt.u32 	%p9, %r1, 1;
	@%p9 bra 	$L__BB4_18;
	ld.shared.f32 	%f26, [%r3+8];
	ld.shared.f32 	%f27, [%r3];
	add.f32 	%f28, %f26, %f27;
	st.shared.f32 	[%r3], %f28;
$L__BB4_18:
	bar.sync 	0;
	setp.ne.s32 	%p10, %r1, 0;
	@%p10 bra 	$L__BB4_20;
	ld.shared.f32 	%f29, [_ZZ24BlockAddFloats_32_KernelPfPKfE5cache+4];
	ld.shared.f32 	%f30, [%r3];
	add.f32 	%f31, %f29, %f30;
	st.shared.f32 	[%r3], %f31;
$L__BB4_20:
	setp.ne.s32 	%p11, %r1, 0;
	bar.sync 	0;
	@%p11 bra 	$L__BB4_22;
	ld.shared.f32 	%f32, [_ZZ24BlockAddFloats_32_KernelPfPKfE5cache];
	cvta.to.global.u64 	%rd6, %rd1;
	mul.wide.s32 	%rd7, %r2, 4;
	add.s64 	%rd8, %rd6, %rd7;
	st.global.f32 	[%rd8], %f32;
$L__BB4_22:
	ret;

}
	// .globl	_Z24BlockAddFloats_16_KernelPfPKf
.visible .entry _Z24BlockAddFloats_16_KernelPfPKf(
	.param .u64 .ptr .align 1 _Z24BlockAddFloats_16_KernelPfPKf_param_0,
	.param .u64 .ptr .align 1 _Z24BlockAddFloats_16_KernelPfPKf_param_1
)
{
	.reg .pred 	%p<10>;
	.reg .b32 	%r<17>;
	.reg .b32 	%f<27>;
	.reg .b64 	%rd<9>;
	// demoted variable
	.shared .align 4 .b8 _ZZ24BlockAddFloats_16_KernelPfPKfE5cache[1024];
	ld.param.u64 	%rd1, [_Z24BlockAddFloats_16_KernelPfPKf_param_0];
	ld.param.u64 	%rd2, [_Z24BlockAddFloats_16_KernelPfPKf_param_1];
	cvta.to.global.u64 	%rd3, %rd2;
	mov.u32 	%r4, %tid.y;
	mov.u32 	%r5, %tid.x;
	mov.u32 	%r6, %ntid.x;
	mad.lo.s32 	%r1, %r5, %r6, %r4;
	mov.u32 	%r7, %nctaid.x;
	mul.lo.s32 	%r8, %r7, %r6;
	mov.u32 	%r9, %ctaid.y;
	mov.u32 	%r10, %ntid.y;
	mad.lo.s32 	%r11, %r9, %r10, %r4;
	mov.u32 	%r12, %ctaid.x;
	mad.lo.s32 	%r13, %r12, %r6, %r5;
	mad.lo.s32 	%r14, %r8, %r13, %r11;
	mad.lo.s32 	%r2, %r12, %r7, %r9;
	mul.wide.s32 	%rd4, %r14, 4;
	add.s64 	%rd5, %rd3, %rd4;
	ld.global.f32 	%f1, [%rd5];
	shl.b32 	%r15, %r1, 2;
	mov.u32 	%r16, _ZZ24BlockAddFloats_16_KernelPfPKfE5cache;
	add.s32 	%r3, %r16, %r15;
	st.shared.f32 	[%r3], %f1;
	bar.sync 	0;
	setp.gt.u32 	%p1, %r1, 127;
	@%p1 bra 	$L__BB5_2;
	ld.shared.f32 	%f2, [%r3+512];
	ld.shared.f32 	%f3, [%r3];
	add.f32 	%f4, %f2, %f3;
	st.shared.f32 	[%r3], %f4;
$L__BB5_2:
	bar.sync 	0;
	setp.gt.u32 	%p2, %r1, 63;
	@%p2 bra 	$L__BB5_4;
	ld.shared.f32 	%f5, [%r3+256];
	ld.shared.f32 	%f6, [%r3];
	add.f32 	%f7, %f5, %f6;
	st.shared.f32 	[%r3], %f7;
$L__BB5_4:
	bar.sync 	0;
	setp.gt.u32 	%p3, %r1, 31;
	@%p3 bra 	$L__BB5_6;
	ld.shared.f32 	%f8, [%r3+128];
	ld.shared.f32 	%f9, [%r3];
	add.f32 	%f10, %f8, %f9;
	st.shared.f32 	[%r3], %f10;
$L__BB5_6:
	bar.sync 	0;
	setp.gt.u32 	%p4, %r1, 15;
	@%p4 bra 	$L__BB5_8;
	ld.shared.f32 	%f11, [%r3+64];
	ld.shared.f32 	%f12, [%r3];
	add.f32 	%f13, %f11, %f12;
	st.shared.f32 	[%r3], %f13;
$L__BB5_8:
	bar.sync 	0;
	setp.gt.u32 	%p5, %r1, 7;
	@%p5 bra 	$L__BB5_10;
	ld.shared.f32 	%f14, [%r3+32];
	ld.shared.f32 	%f15, [%r3];
	add.f32 	%f16, %f14, %f15;
	st.shared.f32 	[%r3], %f16;
$L__BB5_10:
	bar.sync 	0;
	setp.gt.u32 	%p6, %r1, 3;
	@%p6 bra 	$L__BB5_12;
	ld.shared.f32 	%f17, [%r3+16];
	ld.shared.f32 	%f18, [%r3];
	add.f32 	%f19, %f17, %f18;
	st.shared.f32 	[%r3], %f19;
$L__BB5_12:
	bar.sync 	0;
	setp.gt.u32 	%p7, %r1, 1;
	@%p7 bra 	$L__BB5_14;
	ld.shared.f32 	%f20, [%r3+8];
	ld.shared.f32 	%f21, [%r3];
	add.f32 	%f22, %f20, %f21;
	st.shared.f32 	[%r3], %f22;
$L__BB5_14:
	bar.sync 	0;
	setp.ne.s32 	%p8, %r1, 0;
	@%p8 bra 	$L__BB5_16;
	ld.shared.f32 	%f23, [_ZZ24BlockAddFloats_16_KernelPfPKfE5cache+4];
	ld.shared.f32 	%f24, [%r3];
	add.f32 	%f25, %f23, %f24;
	st.shared.f32 	[%r3], %f25;
$L__BB5_16:
	setp.ne.s32 	%p9, %r1, 0;
	bar.sync 	0;
	@%p9 bra 	$L__BB5_18;
	ld.shared.f32 	%f26, [_ZZ24BlockAddFloats_16_KernelPfPKfE5cache];
	cvta.to.global.u64 	%rd6, %rd1;
	mul.wide.s32 	%rd7, %r2, 4;
	add.s64 	%rd8, %rd6, %rd7;
	st.global.f32 	[%rd8], %f26;
$L__BB5_18:
	ret;

}


// ===== COMPILED SASS (sm_100) =====

	.target	sm_100

	.elftype	@"ET_EXEC"


//--------------------- .note.nv.tkinfo           --------------------------
	.section	.note.nv.tkinfo,"",@"SHT_NOTE"
	.sectionflags	@"SHF_NOTE_NV_TKINFO"
	.tkinfo
        /*0018*/ 	.word	0x00000002
        /*0030*/ 	.string	""
        /*0030*/ 	.string	"ptxas"
        /*0030*/ 	.string	"Cuda compilation tools, release 13.0, V13.0.88"
        /*0030*/ 	.string	"Build cuda_13.0.r13.0/compiler.36424714_0"
        /*0030*/ 	.string	"-arch sm_100 -m 64 "



//--------------------- .note.nv.cuinfo           --------------------------
	.section	.note.nv.cuinfo,"",@"SHT_NOTE"
	.sectionflags	@"SHF_NOTE_NV_CUINFO"
        /*0018*/ 	.short	0x0002
        /*001a*/ 	.short	0x0064
        /*001c*/ 	.short	0x0082
	.zero		2


//--------------------- .nv.info                  --------------------------
	.section	.nv.info,"",@"SHT_CUDA_INFO"
	.align	4


	//----- nvinfo : EIATTR_REGCOUNT
	.align		4
        /*0000*/ 	.byte	0x04, 0x2f
        /*0002*/ 	.short	(.L_1 - .L_0)
	.align		4
.L_0:
        /*0004*/ 	.word	index@(_Z19LinearAddIntsKernelPiPKij)
        /*0008*/ 	.word	0x0000000e


	//----- nvinfo : EIATTR_FRAME_SIZE
	.align		4
.L_1:
        /*000c*/ 	.byte	0x04, 0x11
        /*000e*/ 	.short	(.L_3 - .L_2)
	.align		4
.L_2:
        /*0010*/ 	.word	index@(_Z19LinearAddIntsKernelPiPKij)
        /*0014*/ 	.word	0x00000000


	//----- nvinfo : EIATTR_REGCOUNT
	.align		4
.L_3:
        /*0018*/ 	.byte	0x04, 0x2f
        /*001a*/ 	.short	(.L_5 - .L_4)
	.align		4
.L_4:
        /*001c*/ 	.word	index@(_Z22BlockAddInts_32_KernelPiPKi)
        /*0020*/ 	.word	0x0000000e


	//----- nvinfo : EIATTR_FRAME_SIZE
	.align		4
.L_5:
        /*0024*/ 	.byte	0x04, 0x11
        /*0026*/ 	.short	(.L_7 - .L_6)
	.align		4
.L_6:
        /*0028*/ 	.word	index@(_Z22BlockAddInts_32_KernelPiPKi)
        /*002c*/ 	.word	0x00000000


	//----- nvinfo : EIATTR_REGCOUNT
	.align		4
.L_7:
        /*0030*/ 	.byte	0x04, 0x2f
        /*0032*/ 	.short	(.L_9 - .L_8)
	.align		4
.L_8:
        /*0034*/ 	.word	index@(_Z22BlockAddInts_16_KernelPiPKi)
        /*0038*/ 	.word	0x0000000c


	//----- nvinfo : EIATTR_FRAME_SIZE
	.align		4
.L_9:
        /*003c*/ 	.byte	0x04, 0x11
        /*003e*/ 	.short	(.L_11 - .L_10)
	.align		4
.L_10:
        /*0040*/ 	.word	index@(_Z22BlockAddInts_16_KernelPiPKi)
        /*0044*/ 	.word	0x00000000


	//----- nvinfo : EIATTR_REGCOUNT
	.align		4
.L_11:
        /*0048*/ 	.byte	0x04, 0x2f
        /*004a*/ 	.short	(.L_13 - .L_12)
	.align		4
.L_12:
        /*004c*/ 	.word	index@(_Z21LinearAddFloatsKernelPfPKfj)
        /*0050*/ 	.word	0x0000000e


	//----- nvinfo : EIATTR_FRAME_SIZE
	.align		4
.L_13:
        /*0054*/ 	.byte	0x04, 0x11
        /*0056*/ 	.short	(.L_15 - .L_14)
	.align		4
.L_14:
        /*0058*/ 	.word	index@(_Z21LinearAddFloatsKernelPfPKfj)
        /*005c*/ 	.word	0x00000000


	//----- nvinfo : EIATTR_REGCOUNT
	.align		4
.L_15:
        /*0060*/ 	.byte	0x04, 0x2f
        /*0062*/ 	.short	(.L_17 - .L_16)
	.align		4
.L_16:
        /*0064*/ 	.word	index@(_Z24BlockAddFloats_32_KernelPfPKf)
        /*0068*/ 	.word	0x0000000e


	//----- nvinfo : EIATTR_FRAME_SIZE
	.align		4
.L_17:
        /*006c*/ 	.byte	0x04, 0x11
        /*006e*/ 	.short	(.L_19 - .L_18)
	.align		4
.L_18:
        /*0070*/ 	.word	index@(_Z24BlockAddFloats_32_KernelPfPKf)
        /*0074*/ 	.word	0x00000000


	//----- nvinfo : EIATTR_REGCOUNT
	.align		4
.L_19:
        /*0078*/ 	.byte	0x04, 0x2f
        /*007a*/ 	.short	(.L_21 - .L_20)
	.align		4
.L_20:
        /*007c*/ 	.word	index@(_Z24BlockAddFloats_16_KernelPfPKf)
        /*0080*/ 	.word	0x0000000c


	//----- nvinfo : EIATTR_FRAME_SIZE
	.align		4
.L_21:
        /*0084*/ 	.byte	0x04, 0x11
        /*0086*/ 	.short	(.L_23 - .L_22)
	.align		4
.L_22:
        /*0088*/ 	.word	index@(_Z24BlockAddFloats_16_KernelPfPKf)
        /*008c*/ 	.word	0x00000000


	//----- nvinfo : EIATTR_MIN_STACK_SIZE
	.align		4
.L_23:
        /*0090*/ 	.byte	0x04, 0x12
        /*0092*/ 	.short	(.L_25 - .L_24)
	.align		4
.L_24:
        /*0094*/ 	.word	index@(_Z24BlockAddFloats_16_KernelPfPKf)
        /*0098*/ 	.word	0x00000000


	//----- nvinfo : EIATTR_MIN_STACK_SIZE
	.align		4
.L_25:
        /*009c*/ 	.byte	0x04, 0x12
        /*009e*/ 	.short	(.L_27 - .L_26)
	.align		4
.L_26:
        /*00a0*/ 	.word	index@(_Z24BlockAddFloats_32_KernelPfPKf)
        /*00a4*/ 	.word	0x00000000


	//----- nvinfo : EIATTR_MIN_STACK_SIZE
	.align		4
.L_27:
        /*00a8*/ 	.byte	0x04, 0x12
        /*00aa*/ 	.short	(.L_29 - .L_28)
	.align		4
.L_28:
        /*00ac*/ 	.word	index@(_Z21LinearAddFloatsKernelPfPKfj)
        /*00b0*/ 	.word	0x00000000


	//----- nvinfo : EIATTR_MIN_STACK_SIZE
	.align		4
.L_29:
        /*00b4*/ 	.byte	0x04, 0x12
        /*00b6*/ 	.short	(.L_31 - .L_30)
	.align		4
.L_30:
        /*00b8*/ 	.word	index@(_Z22BlockAddInts_16_KernelPiPKi)
        /*00bc*/ 	.word	0x00000000


	//----- nvinfo : EIATTR_MIN_STACK_SIZE
	.align		4
.L_31:
        /*00c0*/ 	.byte	0x04, 0x12
        /*00c2*/ 	.short	(.L_33 - .L_32)
	.align		4
.L_32:
        /*00c4*/ 	.word	index@(_Z22BlockAddInts_32_KernelPiPKi)
        /*00c8*/ 	.word	0x00000000


	//----- nvinfo : EIATTR_MIN_STACK_SIZE
	.align		4
.L_33:
        /*00cc*/ 	.byte	0x04, 0x12
        /*00ce*/ 	.short	(.L_35 - .L_34)
	.align		4
.L_34:
        /*00d0*/ 	.word	index@(_Z19LinearAddIntsKernelPiPKij)
        /*00d4*/ 	.word	0x00000000
.L_35:


//--------------------- .nv.compat                --------------------------
	.section	.nv.compat,"",@"SHT_CUDA_COMPAT_INFO"
	.align	4
        /*0000*/ 	.byte	0x02, 0x09, 0x00, 0x00, 0x02, 0x02, 0x01, 0x00, 0x02, 0x05, 0x05, 0x00, 0x03, 0x07, 0x01, 0x01
        /*0010*/ 	.byte	0x02, 0x03, 0x00, 0x00, 0x02, 0x06, 0x01, 0x00, 0x04, 0x0b, 0x08, 0x00, 0x09, 0x00, 0x00, 0x00
        /*0020*/ 	.byte	0x00, 0x00, 0x00, 0x00


//--------------------- .nv.info._Z24BlockAddFloats_16_KernelPfPKf --------------------------
	.section	.nv.info._Z24BlockAddFloats_16_KernelPfPKf,"",@"SHT_CUDA_INFO"
	.sectionflags	@""
	.align	4


	//----- nvinfo : EIATTR_CUDA_API_VERSION
	.align		4
        /*0000*/ 	.byte	0x04, 0x37
        /*0002*/ 	.short	(.L_37 - .L_36)
.L_36:
        /*0004*/ 	.word	0x00000082


	//----- nvinfo : EIATTR_KPARAM_INFO
	.align		4
.L_37:
        /*0008*/ 	.byte	0x04, 0x17
        /*000a*/ 	.short	(.L_39 - .L_38)
.L_38:
        /*000c*/ 	.word	0x00000000
        /*0010*/ 	.short	0x0001
        /*0012*/ 	.short	0x0008
        /*0014*/ 	.byte	0x00, 0xf5, 0x21, 0x00


	//----- nvinfo : EIATTR_KPARAM_INFO
	.align		4
.L_39:
        /*0018*/ 	.byte	0x04, 0x17
        /*001a*/ 	.short	(.L_41 - .L_40)
.L_40:
        /*001c*/ 	.word	0x00000000
        /*0020*/ 	.short	0x0000
        /*0022*/ 	.short	0x0000
        /*0024*/ 	.byte	0x00, 0xf5, 0x21, 0x00


	//----- nvinfo : EIATTR_SPARSE_MMA_MASK
	.align		4
.L_41:
        /*0028*/ 	.byte	0x03, 0x50
        /*002a*/ 	.short	0x0000


	//----- nvinfo : EIATTR_MAXREG_COUNT
	.align		4
        /*002c*/ 	.byte	0x03, 0x1b
        /*002e*/ 	.short	0x00ff


	//----- nvinfo : EIATTR_NUM_BARRIERS
	.align		4
        /*0030*/ 	.byte	0x02, 0x4c
        /*0032*/ 	.byte	0x01
	.zero		1


	//----- nvinfo : EIATTR_MERCURY_ISA_VERSION
	.align		4
        /*0034*/ 	.byte	0x03, 0x5f
        /*0036*/ 	.short	0x0101


	//----- nvinfo : EIATTR_VRC_CTA_INIT_COUNT
	.align		4
        /*0038*/ 	.byte	0x02, 0x4a
	.zero		1
	.zero		1


	//----- nvinfo : EIATTR_EXIT_INSTR_OFFSETS
	.align		4
        /*003c*/ 	.byte	0x04, 0x1c
        /*003e*/ 	.short	(.L_43 - .L_42)


	//   ....[0]....
.L_42:
        /*0040*/ 	.word	0x00000480


	//   ....[1]....
        /*0044*/ 	.word	0x000004d0


	//----- nvinfo : EIATTR_CBANK_PARAM_SIZE
	.align		4
.L_43:
        /*0048*/ 	.byte	0x03, 0x19
        /*004a*/ 	.short	0x0010


	//----- nvinfo : EIATTR_PARAM_CBANK
	.align		4
        /*004c*/ 	.byte	0x04, 0x0a
        /*004e*/ 	.short	(.L_45 - .L_44)
	.align		4
.L_44:
        /*0050*/ 	.word	index@(.nv.constant0._Z24BlockAddFloats_16_KernelPfPKf)
        /*0054*/ 	.short	0x0380
        /*0056*/ 	.short	0x0010


	//----- nvinfo : EIATTR_SW_WAR
	.align		4
.L_45:
        /*0058*/ 	.byte	0x04, 0x36
        /*005a*/ 	.short	(.L_47 - .L_46)
.L_46:
        /*005c*/ 	.word	0x00000008
.L_47:


//--------------------- .nv.info._Z24BlockAddFloats_32_KernelPfPKf --------------------------
	.section	.nv.info._Z24BlockAddFloats_32_KernelPfPKf,"",@"SHT_CUDA_INFO"
	.sectionflags	@""
	.align	4


	//----- nvinfo : EIATTR_CUDA_API_VERSION
	.align		4
        /*0000*/ 	.byte	0x04, 0x37
        /*0002*/ 	.short	(.L_49 - .L_48)
.L_48:
        /*0004*/ 	.word	0x00000082


	//----- nvinfo : EIATTR_KPARAM_INFO
	.align		4
.L_49:
        /*0008*/ 	.byte	0x04, 0x17
        /*000a*/ 	.short	(.L_51 - .L_50)
.L_50:
        /*000c*/ 	.word	0x00000000
        /*0010*/ 	.short	0x0001
        /*0012*/ 	.short	0x0008
        /*0014*/ 	.byte	0x00, 0xf5, 0x21, 0x00


	//----- nvinfo : EIATTR_KPARAM_INFO
	.align		4
.L_51:
        /*0018*/ 	.byte	0x04, 0x17
        /*001a*/ 	.short	(.L_53 - .L_52)
.L_52:
        /*001c*/ 	.word	0x00000000
        /*0020*/ 	.short	0x0000
        /*0022*/ 	.short	0x0000
        /*0024*/ 	.byte	0x00, 0xf5, 0x21, 0x00


	//----- nvinfo : EIATTR_SPARSE_MMA_MASK
	.align		4
.L_53:
        /*0028*/ 	.byte	0x03, 0x50
        /*002a*/ 	.short	0x0000


	//----- nvinfo : EIATTR_MAXREG_COUNT
	.align		4
        /*002c*/ 	.byte	0x03, 0x1b
        /*002e*/ 	.short	0x00ff


	//----- nvinfo : EIATTR_NUM_BARRIERS
	.align		4
        /*0030*/ 	.byte	0x02, 0x4c
        /*0032*/ 	.byte	0x01
	.zero		1


	//----- nvinfo : EIATTR_MERCURY_ISA_VERSION
	.align		4
        /*0034*/ 	.byte	0x03, 0x5f
        /*0036*/ 	.short	0x0101


	//----- nvinfo : EIATTR_VRC_CTA_INIT_COUNT
	.align		4
        /*0038*/ 	.byte	0x02, 0x4a
	.zero		1
	.zero		1


	//----- nvinfo : EIATTR_EXIT_INSTR_OFFSETS
	.align		4
        /*003c*/ 	.byte	0x04, 0x1c
        /*003e*/ 	.short	(.L_55 - .L_54)


	//   ....[0]....
.L_54:
        /*0040*/ 	.word	0x00000540


	//   ....[1]....
        /*0044*/ 	.word	0x00000590


	//----- nvinfo : EIATTR_CBANK_PARAM_SIZE
	.align		4
.L_55:
        /*0048*/ 	.byte	0x03, 0x19
        /*004a*/ 	.short	0x0010


	//----- nvinfo : EIATTR_PARAM_CBANK
	.align		4
        /*004c*/ 	.byte	0x04, 0x0a
        /*004e*/ 	.short	(.L_57 - .L_56)
	.align		4
.L_56:
        /*0050*/ 	.word	index@(.nv.constant0._Z24BlockAddFloats_32_KernelPfPKf)
        /*0054*/ 	.short	0x0380
        /*0056*/ 	.short	0x0010


	//----- nvinfo : EIATTR_SW_WAR
	.align		4
.L_57:
        /*0058*/ 	.byte	0x04, 0x36
        /*005a*/ 	.short	(.L_59 - .L_58)
.L_58:
        /*005c*/ 	.word	0x00000008
.L_59:


//--------------------- .nv.info._Z21LinearAddFloatsKernelPfPKfj --------------------------
	.section	.nv.info._Z21LinearAddFloatsKernelPfPKfj,"",@"SHT_CUDA_INFO"
	.sectionflags	@""
	.align	4


	//----- nvinfo : EIATTR_CUDA_API_VERSION
	.align		4
        /*0000*/ 	.byte	0x04, 0x37
        /*0002*/ 	.short	(.L_61 - .L_60)
.L_60:
        /*0004*/ 	.word	0x00000082


	//----- nvinfo : EIATTR_KPARAM_INFO
	.align		4
.L_61:
        /*0008*/ 	.byte	0x04, 0x17
        /*000a*/ 	.short	(.L_63 - .L_62)
.L_62:
        /*000c*/ 	.word	0x00000000
        /*0010*/ 	.short	0x0002
        /*0012*/ 	.short	0x0010
        /*0014*/ 	.byte	0x00, 0xf0, 0x11, 0x00


	//----- nvinfo : EIATTR_KPARAM_INFO
	.align		4
.L_63:
        /*0018*/ 	.byte	0x04, 0x17
        /*001a*/ 	.short	(.L_65 - .L_64)
.L_64:
        /*001c*/ 	.word	0x00000000
        /*0020*/ 	.short	0x0001
        /*0022*/ 	.short	0x0008
        /*0024*/ 	.byte	0x00, 0xf5, 0x21, 0x00


	//----- nvinfo : EIATTR_KPARAM_INFO
	.align		4
.L_65:
        /*0028*/ 	.byte	0x04, 0x17
        /*002a*/ 	.short	(.L_67 - .L_66)
.L_66:
        /*002c*/ 	.word	0x00000000
        /*0030*/ 	.short	0x0000
        /*0032*/ 	.short	0x0000
        /*0034*/ 	.byte	0x00, 0xf5, 0x21, 0x00


	//----- nvinfo : EIATTR_SPARSE_MMA_MASK
	.align		4
.L_67:
        /*0038*/ 	.byte	0x03, 0x50
        /*003a*/ 	.short	0x0000


	//----- nvinfo : EIATTR_MAXREG_COUNT
	.align		4
        /*003c*/ 	.byte	0x03, 0x1b
        /*003e*/ 	.short	0x00ff


	//----- nvinfo : EIATTR_NUM_BARRIERS
	.align		4
        /*0040*/ 	.byte	0x02, 0x4c
        /*0042*/ 	.byte	0x01
	.zero		1


	//----- nvinfo : EIATTR_MERCURY_ISA_VERSION
	.align		4
        /*0044*/ 	.byte	0x03, 0x5f
        /*0046*/ 	.short	0x0101


	//----- nvinfo : EIATTR_VRC_CTA_INIT_COUNT
	.align		4
        /*0048*/ 	.byte	0x02, 0x4a
	.zero		1
	.zero		1


	//----- nvinfo : EIATTR_EXIT_INSTR_OFFSETS
	.align		4
        /*004c*/ 	.byte	0x04, 0x1c
        /*004e*/ 	.short	(.L_69 - .L_68)


	//   ....[0]....
.L_68:
        /*0050*/ 	.word	0x00000300


	//   ....[1]....
        /*0054*/ 	.word	0x00000380


	//----- nvinfo : EIATTR_CRS_STACK_SIZE
	.align		4
.L_69:
        /*0058*/ 	.byte	0x04, 0x1e
        /*005a*/ 	.short	(.L_71 - .L_70)
.L_70:
        /*005c*/ 	.word	0x00000000


	//----- nvinfo : EIATTR_CBANK_PARAM_SIZE
	.align		4
.L_71:
        /*0060*/ 	.byte	0x03, 0x19
        /*0062*/ 	.short	0x0014


	//----- nvinfo : EIATTR_PARAM_CBANK
	.align		4
        /*0064*/ 	.byte	0x04, 0x0a
        /*0066*/ 	.short	(.L_73 - .L_72)
	.align		4
.L_72:
        /*0068*/ 	.word	index@(.nv.constant0._Z21LinearAddFloatsKernelPfPKfj)
        /*006c*/ 	.short	0x0380
        /*006e*/ 	.short	0x0014


	//----- nvinfo : EIATTR_SW_WAR
	.align		4
.L_73:
        /*0070*/ 	.byte	0x04, 0x36
        /*0072*/ 	.short	(.L_75 - .L_74)
.L_74:
        /*0074*/ 	.word	0x00000008
.L_75:


//--------------------- .nv.info._Z22BlockAddInts_16_KernelPiPKi --------------------------
	.section	.nv.info._Z22BlockAddInts_16_KernelPiPKi,"",@"SHT_CUDA_INFO"
	.sectionflags	@""
	.align	4


	//----- nvinfo : EIATTR_CUDA_API_VERSION
	.align		4
        /*0000*/ 	.byte	0x04, 0x37
        /*0002*/ 	.short	(.L_77 - .L_76)
.L_76:
        /*0004*/ 	.word	0x00000082


	//----- nvinfo : EIATTR_KPARAM_INFO
	.align		4
.L_77:
        /*0008*/ 	.byte	0x04, 0x17
        /*000a*/ 	.short	(.L_79 - .L_78)
.L_78:
        /*000c*/ 	.word	0x00000000
        /*0010*/ 	.short	0x0001
        /*0012*/ 	.short	0x0008
        /*0014*/ 	.byte	0x00, 0xf5, 0x21, 0x00


	//----- nvinfo : EIATTR_KPARAM_INFO
	.align		4
.L_79:
        /*0018*/ 	.byte	0x04, 0x17
        /*001a*/ 	.short	(.L_81 - .L_80)
.L_80:
        /*001c*/ 	.word	0x00000000
        /*0020*/ 	.short	0x0000
        /*0022*/ 	.short	0x0000
        /*0024*/ 	.byte	0x00, 0xf5, 0x21, 0x00


	//----- nvinfo : EIATTR_SPARSE_MMA_MASK
	.align		4
.L_81:
        /*0028*/ 	.byte	0x03, 0x50
        /*002a*/ 	.short	0x0000


	//----- nvinfo : EIATTR_MAXREG_COUNT
	.align		4
        /*002c*/ 	.byte	0x03, 0x1b
        /*002e*/ 	.short	0x00ff


	//----- nvinfo : EIATTR_NUM_BARRIERS
	.align		4
        /*0030*/ 	.byte	0x02, 0x4c
        /*0032*/ 	.byte	0x01
	.zero		1


	//----- nvinfo : EIATTR_MERCURY_ISA_VERSION
	.align		4
        /*0034*/ 	.byte	0x03, 0x5f
        /*0036*/ 	.short	0x0101


	//----- nvinfo : EIATTR_VRC_CTA_INIT_COUNT
	.align		4
        /*0038*/ 	.byte	0x02, 0x4a
	.zero		1
	.zero		1


	//----- nvinfo : EIATTR_EXIT_INSTR_OFFSETS
	.align		4
        /*003c*/ 	.byte	0x04, 0x1c
        /*003e*/ 	.short	(.L_83 - .L_82)


	//   ....[0]....
.L_82:
        /*0040*/ 	.word	0x00000480


	//   ....[1]....
        /*0044*/ 	.word	0x000004d0


	//----- nvinfo : EIATTR_CBANK_PARAM_SIZE
	.align		4
.L_83:
        /*0048*/ 	.byte	0x03, 0x19
        /*004a*/ 	.short	0x0010


	//----- nvinfo : EIATTR_PARAM_CBANK
	.align		4
        /*004c*/ 	.byte	0x04, 0x0a
        /*004e*/ 	.short	(.L_85 - .L_84)
	.align		4
.L_84:
        /*0050*/ 	.word	index@(.nv.constant0._Z22BlockAddInts_16_KernelPiPKi)
        /*0054*/ 	.short	0x0380
        /*0056*/ 	.short	0x0010


	//----- nvinfo : EIATTR_SW_WAR
	.align		4
.L_85:
        /*0058*/ 	.byte	0x04, 0x36
        /*005a*/ 	.short	(.L_87 - .L_86)
.L_86:
        /*005c*/ 	.word	0x00000008
.L_87:


//--------------------- .nv.info._Z22BlockAddInts_32_KernelPiPKi --------------------------
	.section	.nv.info._Z22BlockAddInts_32_KernelPiPKi,"",@"SHT_CUDA_INFO"
	.sectionflags	@""
	.align	4


	//----- nvinfo : EIATTR_CUDA_API_VERSION
	.align		4
        /*0000*/ 	.byte	0x04, 0x37
        /*0002*/ 	.short	(.L_89 - .L_88)
.L_88:
        /*0004*/ 	.word	0x00000082


	//----- nvinfo : EIATTR_KPARAM_INFO
	.align		4
.L_89:
        /*0008*/ 	.byte	0x04, 0x17
        /*000a*/ 	.short	(.L_91 - .L_90)
.L_90:
        /*000c*/ 	.word	0x00000000
        /*0010*/ 	.short	0x0001
        /*0012*/ 	.short	0x0008
        /*0014*/ 	.byte	0x00, 0xf5, 0x21, 0x00


	//----- nvinfo : EIATTR_KPARAM_INFO
	.align		4
.L_91:
        /*0018*/ 	.byte	0x04, 0x17
        /*001a*/ 	.short	(.L_93 - .L_92)
.L_92:
        /*001c*/ 	.word	0x00000000
        /*0020*/ 	.short	0x0000
        /*0022*/ 	.short	0x0000
        /*0024*/ 	.byte	0x00, 0xf5, 0x21, 0x00


	//----- nvinfo : EIATTR_SPARSE_MMA_MASK
	.align		4
.L_93:
        /*0028*/ 	.byte	0x03, 0x50
        /*002a*/ 	.short	0x0000


	//----- nvinfo : EIATTR_MAXREG_COUNT
	.align		4
        /*002c*/ 	.byte	0x03, 0x1b
        /*002e*/ 	.short	0x00ff


	//----- nvinfo : EIATTR_NUM_BARRIERS
	.align		4
        /*0030*/ 	.byte	0x02, 0x4c
        /*0032*/ 	.byte	0x01
	.zero		1


	//----- nvinfo : EIATTR_MERCURY_ISA_VERSION
	.align		4
        /*0034*/ 	.byte	0x03, 0x5f
        /*0036*/ 	.short	0x0101


	//----- nvinfo : EIATTR_VRC_CTA_INIT_COUNT
	.align		4
        /*0038*/ 	.byte	0x02, 0x4a
	.zero		1
	.zero		1


	//----- nvinfo : EIATTR_EXIT_INSTR_OFFSETS
	.align		4
        /*003c*/ 	.byte	0x04, 0x1c
        /*003e*/ 	.short	(.L_95 - .L_94)


	//   ....[0]....
.L_94:
        /*0040*/ 	.word	0x00000540


	//   ....[1]....
        /*0044*/ 	.word	0x00000590


	//----- nvinfo : EIATTR_CBANK_PARAM_SIZE
	.align		4
.L_95:
        /*0048*/ 	.byte	0x03, 0x19
        /*004a*/ 	.short	0x0010


	//----- nvinfo : EIATTR_PARAM_CBANK
	.align		4
        /*004c*/ 	.byte	0x04, 0x0a
        /*004e*/ 	.short	(.L_97 - .L_96)
	.align		4
.L_96:
        /*0050*/ 	.word	index@(.nv.constant0._Z22BlockAddInts_32_KernelPiPKi)
        /*0054*/ 	.short	0x0380
        /*0056*/ 	.short	0x0010


	//----- nvinfo : EIATTR_SW_WAR
	.align		4
.L_97:
        /*0058*/ 	.byte	0x04, 0x36
        /*005a*/ 	.short	(.L_99 - .L_98)
.L_98:
        /*005c*/ 	.word	0x00000008
.L_99:


//--------------------- .nv.info._Z19LinearAddIntsKernelPiPKij --------------------------
	.section	.nv.info._Z19LinearAddIntsKernelPiPKij,"",@"SHT_CUDA_INFO"
	.sectionflags	@""
	.align	4


	//----- nvinfo : EIATTR_CUDA_API_VERSION
	.align		4
        /*0000*/ 	.byte	0x04, 0x37
        /*0002*/ 	.short	(.L_101 - .L_100)
.L_100:
        /*0004*/ 	.word	0x00000082


	//----- nvinfo : EIATTR_KPARAM_INFO
	.align		4
.L_101:
        /*0008*/ 	.byte	0x04, 0x17
        /*000a*/ 	.short	(.L_103 - .L_102)
.L_102:
        /*000c*/ 	.word	0x00000000
        /*0010*/ 	.short	0x0002
        /*0012*/ 	.short	0x0010
        /*0014*/ 	.byte	0x00, 0xf0, 0x11, 0x00


	//----- nvinfo : EIATTR_KPARAM_INFO
	.align		4
.L_103:
        /*0018*/ 	.byte	0x04, 0x17
        /*001a*/ 	.short	(.L_105 - .L_104)
.L_104:
        /*001c*/ 	.word	0x00000000
        /*0020*/ 	.short	0x0001
        /*0022*/ 	.short	0x0008
        /*0024*/ 	.byte	0x00, 0xf5, 0x21, 0x00


	//----- nvinfo : EIATTR_KPARAM_INFO
	.align		4
.L_105:
        /*0028*/ 	.byte	0x04, 0x17
        /*002a*/ 	.short	(.L_107 - .L_106)
.L_106:
        /*002c*/ 	.word	0x00000000
        /*0030*/ 	.short	0x0000
        /*0032*/ 	.short	0x0000
        /*0034*/ 	.byte	0x00, 0xf5, 0x21, 0x00


	//----- nvinfo : EIATTR_SPARSE_MMA_MASK
	.align		4
.L_107:
        /*0038*/ 	.byte	0x03, 0x50
        /*003a*/ 	.short	0x0000


	//----- nvinfo : EIATTR_MAXREG_COUNT
	.align		4
        /*003c*/ 	.byte	0x03, 0x1b
        /*003e*/ 	.short	0x00ff


	//----- nvinfo : EIATTR_NUM_BARRIERS
	.align		4
        /*0040*/ 	.byte	0x02, 0x4c
        /*0042*/ 	.byte	0x01
	.zero		1


	//----- nvinfo : EIATTR_MERCURY_ISA_VERSION
	.align		4
        /*0044*/ 	.byte	0x03, 0x5f
        /*0046*/ 	.short	0x0101


	//----- nvinfo : EIATTR_VRC_CTA_INIT_COUNT
	.align		4
        /*0048*/ 	.byte	0x02, 0x4a
	.zero		1
	.zero		1


	//----- nvinfo : EIATTR_EXIT_INSTR_OFFSETS
	.align		4
        /*004c*/ 	.byte	0x04, 0x1c
        /*004e*/ 	.short	(.L_109 - .L_108)


	//   ....[0]....
.L_108:
        /*0050*/ 	.word	0x000002b0


	//   ....[1]....
        /*0054*/ 	.word	0x00000330


	//----- nvinfo : EIATTR_CRS_STACK_SIZE
	.align		4
.L_109:
        /*0058*/ 	.byte	0x04, 0x1e
        /*005a*/ 	.short	(.L_111 - .L_110)
.L_110:
        /*005c*/ 	.word	0x00000000


	//----- nvinfo : EIATTR_CBANK_PARAM_SIZE
	.align		4
.L_111:
        /*0060*/ 	.byte	0x03, 0x19
        /*0062*/ 	.short	0x0014


	//----- nvinfo : EIATTR_PARAM_CBANK
	.align		4
        /*0064*/ 	.byte	0x04, 0x0a
        /*0066*/ 	.short	(.L_113 - .L_112)
	.align		4
.L_112:
        /*0068*/ 	.word	index@(.nv.constant0._Z19LinearAddIntsKernelPiPKij)
        /*006c*/ 	.short	0x0380
        /*006e*/ 	.short	0x0014


	//----- nvinfo : EIATTR_SW_WAR
	.align		4
.L_113:
        /*0070*/ 	.byte	0x04, 0x36
        /*0072*/ 	.short	(.L_115 - .L_114)
.L_114:
        /*0074*/ 	.word	0x00000008
.L_115:


//--------------------- .nv.callgraph             --------------------------
	.section	.nv.callgraph,"",@"SHT_CUDA_CALLGRAPH"
	.align	4
	.sectionentsize	8
	.align		4
        /*0000*/ 	.word	0x00000000
	.align		4
        /*0004*/ 	.word	0xffffffff
	.align		4
        /*0008*/ 	.word	0x00000000
	.align		4
        /*000c*/ 	.word	0xfffffffe
	.align		4
        /*0010*/ 	.word	0x00000000
	.align		4
        /*0014*/ 	.word	0xfffffffd
	.align		4
        /*0018*/ 	.word	0x00000000
	.align		4
        /*001c*/ 	.word	0xfffffffc


//--------------------- .text._Z24BlockAddFloats_16_KernelPfPKf --------------------------
	.section	.text._Z24BlockAddFloats_16_KernelPfPKf,"ax",@progbits
	.align	128
        .global         _Z24BlockAddFloats_16_KernelPfPKf
        .type           _Z24BlockAddFloats_16_KernelPfPKf,@function
        .size           _Z24BlockAddFloats_16_KernelPfPKf,(.L_x_17 - _Z24BlockAddFloats_16_KernelPfPKf)
        .other          _Z24BlockAddFloats_16_KernelPfPKf,@"STO_CUDA_ENTRY STV_DEFAULT"
_Z24BlockAddFloats_16_KernelPfPKf:
.text._Z24BlockAddFloats_16_KernelPfPKf:
[----:B------:R-:W-:Y:S01]  /*0000*/  LDC R1, c[0x0][0x37c] ;  /* 0x0000df00ff017b82 */ /* 0x000fe20000000800 */
[----:B------:R-:W0:Y:S01]  /*0010*/  S2R R9, SR_TID.Y ;  /* 0x0000000000097919 */ /* 0x000e220000002200 */
[----:B------:R-:W1:Y:S06]  /*0020*/  LDCU UR8, c[0x0][0x360] ;  /* 0x00006c00ff0877ac */ /* 0x000e6c0008000800 */
[----:B------:R-:W2:Y:S01]  /*0030*/  LDC.64 R4, c[0x0][0x388] ;  /* 0x0000e200ff047b82 */ /* 0x000ea20000000a00 */
[----:B------:R-:W3:Y:S01]  /*0040*/  S2R R6, SR_TID.X ;  /* 0x0000000000067919 */ /* 0x000ee20000002100 */
[----:B------:R-:W1:Y:S01]  /*0050*/  LDCU UR9, c[0x0][0x370] ;  /* 0x00006e00ff0977ac */ /* 0x000e620008000800 */
[----:B------:R-:W3:Y:S01]  /*0060*/  S2R R3, SR_CTAID.X ;  /* 0x0000000000037919 */ /* 0x000ee20000002500 */
[----:B------:R-:W0:Y:S01]  /*0070*/  LDCU UR5, c[0x0][0x364] ;  /* 0x00006c80ff0577ac */ /* 0x000e220008000800 */
[----:B------:R-:W0:Y:S01]  /*0080*/  S2R R0, SR_CTAID.Y ;  /* 0x0000000000007919 */ /* 0x000e220000002600 */
[----:B------:R-:W4:Y:S01]  /*0090*/  LDCU.64 UR6, c[0x0][0x358] ;  /* 0x00006b00ff0677ac */ /* 0x000f220008000a00 */
[----:B-1----:R-:W-:-:S02]  /*00a0*/  UIMAD UR4, UR8, UR9, URZ ;  /* 0x00000009080472a4 */ /* 0x002fc4000f8e02ff */
[----:B---3--:R-:W-:Y:S02]  /*00b0*/  IMAD R7, R3, UR8, R6 ;  /* 0x0000000803077c24 */ /* 0x008fe4000f8e0206 */
[----:B0-----:R-:W-:-:S04]  /*00c0*/  IMAD R2, R0, UR5, R9 ;  /* 0x0000000500027c24 */ /* 0x001fc8000f8e0209 */
[----:B------:R-:W-:-:S04]  /*00d0*/  IMAD R7, R7, UR4, R2 ;  /* 0x0000000407077c24 */ /* 0x000fc8000f8e0202 */
[----:B--2---:R-:W-:-:S06]  /*00e0*/  IMAD.WIDE R4, R7, 0x4, R4 ;  /* 0x0000000407047825 */ /* 0x004fcc00078e0204 */
[----:B----4-:R-:W2:Y:S01]  /*00f0*/  LDG.E R5, desc[UR6][R4.64] ;  /* 0x0000000604057981 */ /* 0x010ea2000c1e1900 */
[----:B------:R-:W0:Y:S01]  /*0100*/  S2UR UR5, SR_CgaCtaId ;  /* 0x00000000000579c3 */ /* 0x000e220000008800 */
[----:B------:R-:W-:Y:S01]  /*0110*/  UMOV UR4, 0x400 ;  /* 0x0000040000047882 */ /* 0x000fe20000000000 */
[----:B------:R-:W-:-:S05]  /*0120*/  IMAD R6, R6, UR8, R9 ;  /* 0x0000000806067c24 */ /* 0x000fca000f8e0209 */
[C---:B------:R-:W-:Y:S02]  /*0130*/  ISETP.GT.U32.AND P1, PT, R6.reuse, 0x7f, PT ;  /* 0x0000007f0600780c */ /* 0x040fe40003f24070 */
[----:B------:R-:W-:Y:S01]  /*0140*/  ISETP.GT.U32.AND P0, PT, R6, 0x3f, PT ;  /* 0x0000003f0600780c */ /* 0x000fe20003f04070 */
[----:B0-----:R-:W-:-:S06]  /*0150*/  ULEA UR4, UR5, UR4, 0x18 ;  /* 0x0000000405047291 */ /* 0x001fcc000f8ec0ff */
[----:B------:R-:W-:-:S05]  /*0160*/  LEA R2, R6, UR4, 0x2 ;  /* 0x0000000406027c11 */ /* 0x000fca000f8e10ff */
[----:B--2---:R-:W-:Y:S01]  /*0170*/  STS [R2], R5 ;  /* 0x0000000502007388 */ /* 0x004fe20000000800 */
[----:B------:R-:W-:Y:S06]  /*0180*/  BAR.SYNC.DEFER_BLOCKING 0x0 ;  /* 0x0000000000007b1d */ /* 0x000fec0000010000 */
[----:B------:R-:W-:Y:S04]  /*0190*/  @!P1 LDS R7, [R2+0x200] ;  /* 0x0002000002079984 */ /* 0x000fe80000000800 */
[----:B------:R-:W0:Y:S02]  /*01a0*/  @!P1 LDS R8, [R2] ;  /* 0x0000000002089984 */ /* 0x000e240000000800 */
[----:B0-----:R-:W-:-:S05]  /*01b0*/  @!P1 FADD R7, R7, R8 ;  /* 0x0000000807079221 */ /* 0x001fca0000000000 */
[----:B------:R-:W-:Y:S01]  /*01c0*/  @!P1 STS [R2], R7 ;  /* 0x0000000702009388 */ /* 0x000fe20000000800 */
[----:B------:R-:W-:Y:S01]  /*01d0*/  BAR.SYNC.DEFER_BLOCKING 0x0 ;  /* 0x0000000000007b1d */ /* 0x000fe20000010000 */
[----:B------:R-:W-:-:S05]  /*01e0*/  ISETP.GT.U32.AND P1, PT, R6, 0x1f, PT ;  /* 0x0000001f0600780c */ /* 0x000fca0003f24070 */
        /* <DEDUP_REMOVED lines=27> */
[----:B------:R0:W-:Y:S01]  /*03a0*/  @!P0 STS [R2], R5 ;  /* 0x0000000502008388 */ /* 0x0001e20000000800 */
[----:B------:R-:W-:Y:S01]  /*03b0*/  BAR.SYNC.DEFER_BLOCKING 0x0 ;  /* 0x0000000000007b1d */ /* 0x000fe20000010000 */
[----:B------:R-:W-:Y:S01]  /*03c0*/  ISETP.NE.AND P0, PT, R6, RZ, PT ;  /* 0x000000ff0600720c */ /* 0x000fe20003f05270 */
[----:B0-----:R-:W-:-:S04]  /*03d0*/  IMAD R5, R3, UR9, R0 ;  /* 0x0000000903057c24 */ /* 0x001fc8000f8e0200 */
[----:B------:R-:W-:Y:S04]  /*03e0*/  @!P1 LDS R4, [R2+0x8] ;  /* 0x0000080002049984 */ /* 0x000fe80000000800 */
[----:B------:R-:W0:Y:S02]  /*03f0*/  @!P1 LDS R7, [R2] ;  /* 0x0000000002079984 */ /* 0x000e240000000800 */
[----:B0-----:R-:W-:-:S05]  /*0400*/  @!P1 FADD R7, R4, R7 ;  /* 0x0000000704079221 */ /* 0x001fca0000000000 */
[----:B------:R-:W-:Y:S01]  /*0410*/  @!P1 STS [R2], R7 ;  /* 0x0000000702009388 */ /* 0x000fe20000000800 */
[----:B------:R-:W-:Y:S06]  /*0420*/  BAR.SYNC.DEFER_BLOCKING 0x0 ;  /* 0x0000000000007b1d */ /* 0x000fec0000010000 */
[----:B------:R-:W-:Y:S04]  /*0430*/  @!P0 LDS R4, [UR4+0x4] ;  /* 0x00000404ff048984 */ /* 0x000fe80008000800 */
[----:B------:R-:W0:Y:S02]  /*0440*/  @!P0 LDS R9, [R2] ;  /* 0x0000000002098984 */ /* 0x000e240000000800 */
[----:B0-----:R-:W-:-:S05]  /*0450*/  @!P0 FADD R9, R4, R9 ;  /* 0x0000000904098221 */ /* 0x001fca0000000000 */
[----:B------:R0:W-:Y:S01]  /*0460*/  @!P0 STS [R2], R9 ;  /* 0x0000000902008388 */ /* 0x0001e20000000800 */
[----:B------:R-:W-:Y:S06]  /*0470*/  BAR.SYNC.DEFER_BLOCKING 0x0 ;  /* 0x0000000000007b1d */ /* 0x000fec0000010000 */
[----:B------:R-:W-:Y:S05]  /*0480*/  @P0 EXIT ;  /* 0x000000000000094d */ /* 0x000fea0003800000 */
[----:B------:R-:W1:Y:S01]  /*0490*/  LDS R7, [UR4] ;  /* 0x00000004ff077984 */ /* 0x000e620008000800 */
[----:B0-----:R-:W0:Y:S02]  /*04a0*/  LDC.64 R2, c[0x0][0x380] ;  /* 0x0000e000ff027b82 */ /* 0x001e240000000a00 */
[----:B0-----:R-:W-:-:S05]  /*04b0*/  IMAD.WIDE R2, R5, 0x4, R2 ;  /* 0x0000000405027825 */ /* 0x001fca00078e0202 */
[----:B-1----:R-:W-:Y:S01]  /*04c0*/  STG.E desc[UR6][R2.64], R7 ;  /* 0x0000000702007986 */ /* 0x002fe2000c101906 */
[----:B------:R-:W-:Y:S05]  /*04d0*/  EXIT ;  /* 0x000000000000794d */ /* 0x000fea0003800000 */
.L_x_0:
[----:B------:R-:W-:-:S00]  /*04e0*/  BRA `(.L_x_0) ;  /* 0xfffffffc00fc7947 */ /* 0x000fc0000383ffff */
[----:B------:R-:W-:-:S00]  /*04f0*/  NOP ;  /* 0x0000000000007918 */ /* 0x000fc00000000000 */
        /* <DEDUP_REMOVED lines=8> */
.L_x_17:


//--------------------- .text._Z24BlockAddFloats_32_KernelPfPKf --------------------------
	.section	.text._Z24BlockAddFloats_32_KernelPfPKf,"ax",@progbits
	.align	128
        .global         _Z24BlockAddFloats_32_KernelPfPKf
        .type           _Z24BlockAddFloats_32_KernelPfPKf,@function
        .size           _Z24BlockAddFloats_32_KernelPfPKf,(.L_x_18 - _Z24BlockAddFloats_32_KernelPfPKf)
        .other          _Z24BlockAddFloats_32_KernelPfPKf,@"STO_CUDA_ENTRY STV_DEFAULT"
_Z24BlockAddFloats_32_KernelPfPKf:
.text._Z24BlockAddFloats_32_KernelPfPKf:
        /* <DEDUP_REMOVED lines=72> */
[----:B------:R-:W-:-:S05]  /*0480*/  ISETP.NE.AND P1, PT, R4, RZ, PT ;  /* 0x000000ff0400720c */ /* 0x000fca0003f25270 */
[----:B------:R-:W-:Y:S04]  /*0490*/  @!P0 LDS R6, [R2+0x8] ;  /* 0x0000080002068984 */ /* 0x000fe80000000800 */
[----:B------:R-:W0:Y:S02]  /*04a0*/  @!P0 LDS R7, [R2] ;  /* 0x0000000002078984 */ /* 0x000e240000000800 */
[----:B0-----:R-:W-:-:S05]  /*04b0*/  @!P0 FADD R7, R6, R7 ;  /* 0x0000000706078221 */ /* 0x001fca0000000000 */
[----:B------:R-:W-:Y:S01]  /*04c0*/  @!P0 STS [R2], R7 ;  /* 0x0000000702008388 */ /* 0x000fe20000000800 */
[----:B------:R-:W-:Y:S06]  /*04d0*/  BAR.SYNC.DEFER_BLOCKING 0x0 ;  /* 0x0000000000007b1d */ /* 0x000fec0000010000 */
[----:B------:R-:W-:Y:S04]  /*04e0*/  @!P1 LDS R4, [UR4+0x4] ;  /* 0x00000404ff049984 */ /* 0x000fe80008000800 */
[----:B------:R-:W0:Y:S02]  /*04f0*/  @!P1 LDS R5, [R2] ;  /* 0x0000000002059984 */ /* 0x000e240000000800 */
[----:B0-----:R-:W-:Y:S01]  /*0500*/  @!P1 FADD R11, R4, R5 ;  /* 0x00000005040b9221 */ /* 0x001fe20000000000 */
[----:B------:R-:W-:-:S04]  /*0510*/  IMAD R5, R3, UR9, R0 ;  /* 0x0000000903057c24 */ /* 0x000fc8000f8e0200 */
        /* <DEDUP_REMOVED lines=8> */
.L_x_1:
        /* <DEDUP_REMOVED lines=14> */
.L_x_18:


//--------------------- .text._Z21LinearAddFloatsKernelPfPKfj --------------------------
	.section	.text._Z21LinearAddFloatsKernelPfPKfj,"ax",@progbits
	.align	128
        .global         _Z21LinearAddFloatsKernelPfPKfj
        .type           _Z21LinearAddFloatsKernelPfPKfj,@function
        .size           _Z21LinearAddFloatsKernelPfPKfj,(.L_x_19 - _Z21LinearAddFloatsKernelPfPKfj)
        .other          _Z21LinearAddFloatsKernelPfPKfj,@"STO_CUDA_ENTRY STV_DEFAULT"
_Z21LinearAddFloatsKernelPfPKfj:
.text._Z21LinearAddFloatsKernelPfPKfj:
[----:B------:R-:W-:Y:S01]  /*0000*/  LDC R1, c[0x0][0x37c] ;  /* 0x0000df00ff017b82 */ /* 0x000fe20000000800 */
[----:B------:R-:W0:Y:S01]  /*0010*/  S2R R8, SR_TID.X ;  /* 0x0000000000087919 */ /* 0x000e220000002100 */
[----:B------:R-:W1:Y:S01]  /*0020*/  LDCU UR4, c[0x0][0x360] ;  /* 0x00006c00ff0477ac */ /* 0x000e620008000800 */
[----:B------:R-:W-:Y:S01]  /*0030*/  BSSY.RECONVERGENT B0, `(.L_x_2) ;  /* 0x0000018000007945 */ /* 0x000fe20003800200 */
[----:B------:R-:W-:Y:S01]  /*0040*/  IMAD.MOV.U32 R2, RZ, RZ, RZ ;  /* 0x000000ffff027224 */ /* 0x000fe200078e00ff */
[----:B------:R-:W0:Y:S01]  /*0050*/  S2R R9, SR_CTAID.X ;  /* 0x0000000000097919 */ /* 0x000e220000002500 */
[----:B------:R-:W2:Y:S01]  /*0060*/  LDCU UR5, c[0x0][0x390] ;  /* 0x00007200ff0577ac */ /* 0x000ea20008000800 */
[----:B------:R-:W3:Y:S01]  /*0070*/  LDCU.64 UR6, c[0x0][0x358] ;  /* 0x00006b00ff0677ac */ /* 0x000ee20008000a00 */
[----:B-1----:R-:W-:Y:S02]  /*0080*/  IMAD.U32 R6, RZ, RZ, UR4 ;  /* 0x00000004ff067e24 */ /* 0x002fe4000f8e00ff */
[----:B0-----:R-:W-:-:S05]  /*0090*/  IMAD R0, R9, UR4, R8 ;  /* 0x0000000409007c24 */ /* 0x001fca000f8e0208 */
[----:B--2---:R-:W-:-:S13]  /*00a0*/  ISETP.GE.U32.AND P0, PT, R0, UR5, PT ;  /* 0x0000000500007c0c */ /* 0x004fda000bf06070 */
[----:B---3--:R-:W-:Y:S05]  /*00b0*/  @P0 BRA `(.L_x_3) ;  /* 0x00000000003c0947 */ /* 0x008fea0003800000 */
[----:B------:R-:W0:Y:S01]  /*00c0*/  LDC.64 R4, c[0x0][0x388] ;  /* 0x0000e200ff047b82 */ /* 0x000e220000000a00 */
[----:B------:R-:W1:Y:S01]  /*00d0*/  LDCU UR4, c[0x0][0x370] ;  /* 0x00006e00ff0477ac */ /* 0x000e620008000800 */
[----:B------:R-:W-:Y:S01]  /*00e0*/  BSSY.RECONVERGENT B1, `(.L_x_4) ;  /* 0x000000b000017945 */ /* 0x000fe20003800200 */
[----:B------:R-:W-:Y:S02]  /*00f0*/  IMAD.MOV.U32 R7, RZ, RZ, RZ ;  /* 0x000000ffff077224 */ /* 0x000fe400078e00ff */
[----:B-1----:R-:W-:-:S07]  /*0100*/  IMAD R11, R6, UR4, RZ ;  /* 0x00000004060b7c24 */ /* 0x002fce000f8e02ff */
.L_x_5:
[----:B0-----:R-:W-:-:S06]  /*0110*/  IMAD.WIDE R2, R0, 0x4, R4 ;  /* 0x0000000400027825 */ /* 0x001fcc00078e0204 */
[----:B------:R-:W2:Y:S01]  /*0120*/  LDG.E R2, desc[UR6][R2.64] ;  /* 0x0000000602027981 */ /* 0x000ea2000c1e1900 */
[----:B-1----:R-:W-:Y:S02]  /*0130*/  I2FP.F32.S32 R7, R7 ;  /* 0x0000000700077245 */ /* 0x002fe40000201400 */
[----:B------:R-:W-:-:S04]  /*0140*/  IADD3 R0, PT, PT, R11, R0, RZ ;  /* 0x000000000b007210 */ /* 0x000fc80007ffe0ff */
[----:B------:R-:W-:Y:S01]  /*0150*/  ISETP.GE.U32.AND P0, PT, R0, UR5, PT ;  /* 0x0000000500007c0c */ /* 0x000fe2000bf06070 */
[----:B--2---:R-:W-:-:S06]  /*0160*/  FADD R7, R2, R7 ;  /* 0x0000000702077221 */ /* 0x004fcc0000000000 */
[----:B------:R-:W1:Y:S06]  /*0170*/  F2I.TRUNC.NTZ R7, R7 ;  /* 0x0000000700077305 */ /* 0x000e6c000020f100 */
[----:B------:R-:W-:Y:S05]  /*0180*/  @!P0 BRA `(.L_x_5) ;  /* 0xfffffffc00e08947 */ /* 0x000fea000383ffff */
[----:B------:R-:W-:Y:S05]  /*0190*/  BSYNC.RECONVERGENT B1 ;  /* 0x0000000000017941 */ /* 0x000fea0003800200 */
.L_x_4:
[----:B-1----:R-:W-:-:S07]  /*01a0*/  I2FP.F32.S32 R2, R7 ;  /* 0x0000000700027245 */ /* 0x002fce0000201400 */
.L_x_3:
[----:B------:R-:W-:Y:S05]  /*01b0*/  BSYNC.RECONVERGENT B0 ;  /* 0x0000000000007941 */ /* 0x000fea0003800200 */
.L_x_2:
[----:B------:R-:W0:Y:S01]  /*01c0*/  S2UR UR5, SR_CgaCtaId ;  /* 0x00000000000579c3 */ /* 0x000e220000008800 */
[----:B------:R-:W-:Y:S01]  /*01d0*/  UMOV UR4, 0x400 ;  /* 0x0000040000047882 */ /* 0x000fe20000000000 */
[----:B------:R-:W-:Y:S02]  /*01e0*/  ISETP.GE.U32.AND P1, PT, R6, 0x2, PT ;  /* 0x000000020600780c */ /* 0x000fe40003f26070 */
[----:B------:R-:W-:Y:S01]  /*01f0*/  ISETP.NE.AND P0, PT, R8, RZ, PT ;  /* 0x000000ff0800720c */ /* 0x000fe20003f05270 */
[----:B0-----:R-:W-:-:S06]  /*0200*/  ULEA UR4, UR5, UR4, 0x18 ;  /* 0x0000000405047291 */ /* 0x001fcc000f8ec0ff */
[----:B------:R-:W-:-:S05]  /*0210*/  LEA R3, R8, UR4, 0x2 ;  /* 0x0000000408037c11 */ /* 0x000fca000f8e10ff */
[----:B------:R0:W-:Y:S01]  /*0220*/  STS [R3], R2 ;  /* 0x0000000203007388 */ /* 0x0001e20000000800 */
[----:B------:R-:W-:Y:S06]  /*0230*/  BAR.SYNC.DEFER_BLOCKING 0x0 ;  /* 0x0000000000007b1d */ /* 0x000fec0000010000 */
[----:B------:R-:W-:Y:S05]  /*0240*/  @!P1 BRA `(.L_x_6) ;  /* 0x00000000002c9947 */ /* 0x000fea0003800000 */
.L_x_7:
[----:B------:R-:W-:-:S04]  /*0250*/  SHF.R.U32.HI R4, RZ, 0x1, R6 ;  /* 0x00000001ff047819 */ /* 0x000fc80000011606 */
[----:B------:R-:W-:-:S13]  /*0260*/  ISETP.GE.U32.AND P1, PT, R8, R4, PT ;  /* 0x000000040800720c */ /* 0x000fda0003f26070 */
[----:B------:R-:W-:Y:S01]  /*0270*/  @!P1 IMAD R0, R4, 0x4, R3 ;  /* 0x0000000404009824 */ /* 0x000fe200078e0203 */
[----:B------:R-:W-:Y:S05]  /*0280*/  @!P1 LDS R5, [R3] ;  /* 0x0000000003059984 */ /* 0x000fea0000000800 */
[----:B------:R-:W0:Y:S02]  /*0290*/  @!P1 LDS R0, [R0] ;  /* 0x0000000000009984 */ /* 0x000e240000000800 */
[----:B0-----:R-:W-:-:S05]  /*02a0*/  @!P1 FADD R2, R0, R5 ;  /* 0x0000000500029221 */ /* 0x001fca0000000000 */
[----:B------:R1:W-:Y:S01]  /*02b0*/  @!P1 STS [R3], R2 ;  /* 0x0000000203009388 */ /* 0x0003e20000000800 */
[----:B------:R-:W-:Y:S01]  /*02c0*/  BAR.SYNC.DEFER_BLOCKING 0x0 ;  /* 0x0000000000007b1d */ /* 0x000fe20000010000 */
[----:B------:R-:W-:Y:S02]  /*02d0*/  ISETP.GT.U32.AND P1, PT, R6, 0x3, PT ;  /* 0x000000030600780c */ /* 0x000fe40003f24070 */
[----:B------:R-:W-:-:S11]  /*02e0*/  MOV R6, R4 ;  /* 0x0000000400067202 */ /* 0x000fd60000000f00 */
[----:B-1----:R-:W-:Y:S05]  /*02f0*/  @P1 BRA `(.L_x_7) ;  /* 0xfffffffc00d41947 */ /* 0x002fea000383ffff */
.L_x_6:
[----:B------:R-:W-:Y:S05]  /*0300*/  @P0 EXIT ;  /* 0x000000000000094d */ /* 0x000fea0003800000 */
[----:B------:R-:W1:Y:S01]  /*0310*/  S2UR UR5, SR_CgaCtaId ;  /* 0x00000000000579c3 */ /* 0x000e620000008800 */
[----:B------:R-:W-:-:S07]  /*0320*/  UMOV UR4, 0x400 ;  /* 0x0000040000047882 */ /* 0x000fce0000000000 */
[----:B0-----:R-:W0:Y:S01]  /*0330*/  LDC.64 R2, c[0x0][0x380] ;  /* 0x0000e000ff027b82 */ /* 0x001e220000000a00 */
[----:B-1----:R-:W-:Y:S01]  /*0340*/  ULEA UR4, UR5, UR4, 0x18 ;  /* 0x0000000405047291 */ /* 0x002fe2000f8ec0ff */
[----:B0-----:R-:W-:-:S08]  /*0350*/  IMAD.WIDE.U32 R2, R9, 0x4, R2 ;  /* 0x0000000409027825 */ /* 0x001fd000078e0002 */
[----:B------:R-:W0:Y:S04]  /*0360*/  LDS R5, [UR4] ;  /* 0x00000004ff057984 */ /* 0x000e280008000800 */
[----:B0-----:R-:W-:Y:S01]  /*0370*/  STG.E desc[UR6][R2.64], R5 ;  /* 0x0000000502007986 */ /* 0x001fe2000c101906 */
[----:B------:R-:W-:Y:S05]  /*0380*/  EXIT ;  /* 0x000000000000794d */ /* 0x000fea0003800000 */
.L_x_8:
        /* <DEDUP_REMOVED lines=15> */
.L_x_19:


//--------------------- .text._Z22BlockAddInts_16_KernelPiPKi --------------------------
	.section	.text._Z22BlockAddInts_16_KernelPiPKi,"ax",@progbits
	.align	128
        .global         _Z22BlockAddInts_16_KernelPiPKi
        .type           _Z22BlockAddInts_16_KernelPiPKi,@function
        .size           _Z22BlockAddInts_16_KernelPiPKi,(.L_x_20 - _Z22BlockAddInts_16_KernelPiPKi)
        .other          _Z22BlockAddInts_16_KernelPiPKi,@"STO_CUDA_ENTRY STV_DEFAULT"
_Z22BlockAddInts_16_KernelPiPKi:
.text._Z22BlockAddInts_16_KernelPiPKi:
        /* <DEDUP_REMOVED lines=27> */
[----:B0-----:R-:W-:-:S05]  /*01b0*/  @!P1 IMAD.IADD R7, R7, 0x1, R8 ;  /* 0x0000000107079824 */ /* 0x001fca00078e0208 */
[----:B------:R-:W-:Y:S01]  /*01c0*/  @!P1 STS [R2], R7 ;  /* 0x0000000702009388 */ /* 0x000fe20000000800 */
[----:B------:R-:W-:Y:S01]  /*01d0*/  BAR.SYNC.DEFER_BLOCKING 0x0 ;  /* 0x0000000000007b1d */ /* 0x000fe20000010000 */
[----:B------:R-:W-:-:S05]  /*01e0*/  ISETP.GT.U32.AND P1, PT, R6, 0x1f, PT ;  /* 0x0000001f0600780c */ /* 0x000fca0003f24070 */
        /* <DEDUP_REMOVED lines=8> */
[----:B0-----:R-:W-:-:S05]  /*0270*/  @!P1 IADD3 R5, PT, PT, R4, R5, RZ ;  /* 0x0000000504059210 */ /* 0x001fca0007ffe0ff */
        /* <DEDUP_REMOVED lines=18> */
[----:B------:R0:W-:Y:S01]  /*03a0*/  @!P0 STS [R2], R5 ;  /* 0x0000000502008388 */ /* 0x0001e20000000800 */
[----:B------:R-:W-:Y:S01]  /*03b0*/  BAR.SYNC.DEFER_BLOCKING 0x0 ;  /* 0x0000000000007b1d */ /* 0x000fe20000010000 */
[----:B------:R-:W-:Y:S01]  /*03c0*/  ISETP.NE.AND P0, PT, R6, RZ, PT ;  /* 0x000000ff0600720c */ /* 0x000fe20003f05270 */
[----:B0-----:R-:W-:-:S04]  /*03d0*/  IMAD R5, R3, UR9, R0 ;  /* 0x0000000903057c24 */ /* 0x001fc8000f8e0200 */
[----:B------:R-:W-:Y:S04]  /*03e0*/  @!P1 LDS R4, [R2+0x8] ;  /* 0x0000080002049984 */ /* 0x000fe80000000800 */
[----:B------:R-:W0:Y:S02]  /*03f0*/  @!P1 LDS R7, [R2] ;  /* 0x0000000002079984 */ /* 0x000e240000000800 */
[----:B0-----:R-:W-:-:S05]  /*0400*/  @!P1 IADD3 R7, PT, PT, R4, R7, RZ ;  /* 0x0000000704079210 */ /* 0x001fca0007ffe0ff */
[----:B------:R-:W-:Y:S01]  /*0410*/  @!P1 STS [R2], R7 ;  /* 0x0000000702009388 */ /* 0x000fe20000000800 */
[----:B------:R-:W-:Y:S06]  /*0420*/  BAR.SYNC.DEFER_BLOCKING 0x0 ;  /* 0x0000000000007b1d */ /* 0x000fec0000010000 */
[----:B------:R-:W-:Y:S04]  /*0430*/  @!P0 LDS R4, [UR4+0x4] ;  /* 0x00000404ff048984 */ /* 0x000fe80008000800 */
[----:B------:R-:W0:Y:S02]  /*0440*/  @!P0 LDS R9, [R2] ;  /* 0x0000000002098984 */ /* 0x000e240000000800 */
[----:B0-----:R-:W-:-:S05]  /*0450*/  @!P0 IMAD.IADD R9, R4, 0x1, R9 ;  /* 0x0000000104098824 */ /* 0x001fca00078e0209 */
        /* <DEDUP_REMOVED lines=8> */
.L_x_9:
        /* <DEDUP_REMOVED lines=10> */
.L_x_20:


//--------------------- .text._Z22BlockAddInts_32_KernelPiPKi --------------------------
	.section	.text._Z22BlockAddInts_32_KernelPiPKi,"ax",@progbits
	.align	128
        .global         _Z22BlockAddInts_32_KernelPiPKi
        .type           _Z22BlockAddInts_32_KernelPiPKi,@function
        .size           _Z22BlockAddInts_32_KernelPiPKi,(.L_x_21 - _Z22BlockAddInts_32_KernelPiPKi)
        .other          _Z22BlockAddInts_32_KernelPiPKi,@"STO_CUDA_ENTRY STV_DEFAULT"
_Z22BlockAddInts_32_KernelPiPKi:
.text._Z22BlockAddInts_32_KernelPiPKi:
        /* <DEDUP_REMOVED lines=72> */
[----:B------:R-:W-:-:S05]  /*0480*/  ISETP.NE.AND P1, PT, R4, RZ, PT ;  /* 0x000000ff0400720c */ /* 0x000fca0003f25270 */
[----:B------:R-:W-:Y:S04]  /*0490*/  @!P0 LDS R6, [R2+0x8] ;  /* 0x0000080002068984 */ /* 0x000fe80000000800 */
[----:B------:R-:W0:Y:S02]  /*04a0*/  @!P0 LDS R7, [R2] ;  /* 0x0000000002078984 */ /* 0x000e240000000800 */
[----:B0-----:R-:W-:-:S05]  /*04b0*/  @!P0 IMAD.IADD R7, R6, 0x1, R7 ;  /* 0x0000000106078824 */ /* 0x001fca00078e0207 */
[----:B------:R-:W-:Y:S01]  /*04c0*/  @!P0 STS [R2], R7 ;  /* 0x0000000702008388 */ /* 0x000fe20000000800 */
[----:B------:R-:W-:Y:S06]  /*04d0*/  BAR.SYNC.DEFER_BLOCKING 0x0 ;  /* 0x0000000000007b1d */ /* 0x000fec0000010000 */
[----:B------:R-:W-:Y:S04]  /*04e0*/  @!P1 LDS R4, [UR4+0x4] ;  /* 0x00000404ff049984 */ /* 0x000fe80008000800 */
[----:B------:R-:W0:Y:S02]  /*04f0*/  @!P1 LDS R5, [R2] ;  /* 0x0000000002059984 */ /* 0x000e240000000800 */
[----:B0-----:R-:W-:Y:S01]  /*0500*/  @!P1 IADD3 R11, PT, PT, R4, R5, RZ ;  /* 0x00000005040b9210 */ /* 0x001fe20007ffe0ff */
        /* <DEDUP_REMOVED lines=9> */
.L_x_10:
        /* <DEDUP_REMOVED lines=14> */
.L_x_21:


//--------------------- .text._Z19LinearAddIntsKernelPiPKij --------------------------
	.section	.text._Z19LinearAddIntsKernelPiPKij,"ax",@progbits
	.align	128
        .global         _Z19LinearAddIntsKernelPiPKij
        .type           _Z19LinearAddIntsKernelPiPKij,@function
        .size           _Z19LinearAddIntsKernelPiPKij,(.L_x_22 - _Z19LinearAddIntsKernelPiPKij)
        .other          _Z19LinearAddIntsKernelPiPKij,@"STO_CUDA_ENTRY STV_DEFAULT"
_Z19LinearAddIntsKernelPiPKij:
.text._Z19LinearAddIntsKernelPiPKij:
        /* <DEDUP_REMOVED lines=14> */
[----:B------:R-:W-:Y:S02]  /*00e0*/  HFMA2 R7, -RZ, RZ, 0, 0 ;  /* 0x00000000ff077431 */ /* 0x000fe400000001ff */
[----:B-1----:R-:W-:-:S07]  /*00f0*/  IMAD R11, R6, UR4, RZ ;  /* 0x00000004060b7c24 */ /* 0x002fce000f8e02ff */
.L_x_13:
[----:B0-----:R-:W-:-:S06]  /*0100*/  IMAD.WIDE R2, R0, 0x4, R4 ;  /* 0x0000000400027825 */ /* 0x001fcc00078e0204 */
[----:B------:R-:W2:Y:S01]  /*0110*/  LDG.E R2, desc[UR6][R2.64] ;  /* 0x0000000602027981 */ /* 0x000ea2000c1e1900 */
[----:B------:R-:W-:-:S05]  /*0120*/  IMAD.IADD R0, R11, 0x1, R0 ;  /* 0x000000010b007824 */ /* 0x000fca00078e0200 */
[----:B------:R-:W-:Y:S01]  /*0130*/  ISETP.GE.U32.AND P0, PT, R0, UR5, PT ;  /* 0x0000000500007c0c */ /* 0x000fe2000bf06070 */
[----:B--2---:R-:W-:-:S12]  /*0140*/  IMAD.IADD R7, R2, 0x1, R7 ;  /* 0x0000000102077824 */ /* 0x004fd800078e0207 */
[----:B------:R-:W-:Y:S05]  /*0150*/  @!P0 BRA `(.L_x_13) ;  /* 0xfffffffc00e88947 */ /* 0x000fea000383ffff */
.L_x_12:
[----:B------:R-:W-:Y:S05]  /*0160*/  BSYNC.RECONVERGENT B0 ;  /* 0x0000000000007941 */ /* 0x000fea0003800200 */
.L_x_11:
        /* <DEDUP_REMOVED lines=9> */
.L_x_15:
[----:B------:R-:W-:-:S04]  /*0200*/  SHF.R.U32.HI R5, RZ, 0x1, R6 ;  /* 0x00000001ff057819 */ /* 0x000fc80000011606 */
[----:B------:R-:W-:-:S13]  /*0210*/  ISETP.GE.U32.AND P1, PT, R8, R5, PT ;  /* 0x000000050800720c */ /* 0x000fda0003f26070 */
[----:B------:R-:W-:Y:S01]  /*0220*/  @!P1 LEA R2, R5, R0, 0x2 ;  /* 0x0000000005029211 */ /* 0x000fe200078e10ff */
[----:B------:R-:W-:Y:S05]  /*0230*/  @!P1 LDS R3, [R0] ;  /* 0x0000000000039984 */ /* 0x000fea0000000800 */
[----:B------:R-:W1:Y:S02]  /*0240*/  @!P1 LDS R2, [R2] ;  /* 0x0000000002029984 */ /* 0x000e640000000800 */
[----:B-1----:R-:W-:-:S05]  /*0250*/  @!P1 IMAD.IADD R3, R2, 0x1, R3 ;  /* 0x0000000102039824 */ /* 0x002fca00078e0203 */
[----:B------:R1:W-:Y:S01]  /*0260*/  @!P1 STS [R0], R3 ;  /* 0x0000000300009388 */ /* 0x0003e20000000800 */
[----:B------:R-:W-:Y:S01]  /*0270*/  BAR.SYNC.DEFER_BLOCKING 0x0 ;  /* 0x0000000000007b1d */ /* 0x000fe20000010000 */
[----:B------:R-:W-:Y:S02]  /*0280*/  ISETP.GT.U32.AND P1, PT, R6, 0x3, PT ;  /* 0x000000030600780c */ /* 0x000fe40003f24070 */
[----:B------:R-:W-:-:S11]  /*0290*/  MOV R6, R5 ;  /* 0x0000000500067202 */ /* 0x000fd60000000f00 */
[----:B-1----:R-:W-:Y:S05]  /*02a0*/  @P1 BRA `(.L_x_15) ;  /* 0xfffffffc00d41947 */ /* 0x002fea000383ffff */
.L_x_14:
[----:B------:R-:W-:Y:S05]  /*02b0*/  @P0 EXIT ;  /* 0x000000000000094d */ /* 0x000fea0003800000 */
[----:B------:R-:W1:Y:S01]  /*02c0*/  S2UR UR5, SR_CgaCtaId ;  /* 0x00000000000579c3 */ /* 0x000e620000008800 */
[----:B------:R-:W-:-:S07]  /*02d0*/  UMOV UR4, 0x400 ;  /* 0x0000040000047882 */ /* 0x000fce0000000000 */
[----:B------:R-:W2:Y:S01]  /*02e0*/  LDC.64 R2, c[0x0][0x380] ;  /* 0x0000e000ff027b82 */ /* 0x000ea20000000a00 */
[----:B-1----:R-:W-:Y:S01]  /*02f0*/  ULEA UR4, UR5, UR4, 0x18 ;  /* 0x0000000405047291 */ /* 0x002fe2000f8ec0ff */
[----:B--2---:R-:W-:-:S08]  /*0300*/  IMAD.WIDE.U32 R2, R9, 0x4, R2 ;  /* 0x0000000409027825 */ /* 0x004fd000078e0002 */
[----:B------:R-:W1:Y:S04]  /*0310*/  LDS R5, [UR4] ;  /* 0x00000004ff057984 */ /* 0x000e680008000800 */
[----:B-1----:R-:W-:Y:S01]  /*0320*/  STG.E desc[UR6][R2.64], R5 ;  /* 0x0000000502007986 */ /* 0x002fe2000c101906 */
[----:B------:R-:W-:Y:S05]  /*0330*/  EXIT ;  /* 0x000000000000794d */ /* 0x000fea0003800000 */
.L_x_16:
        /* <DEDUP_REMOVED lines=12> */
.L_x_22:


//--------------------- .nv.shared._Z24BlockAddFloats_16_KernelPfPKf --------------------------
	.section	.nv.shared._Z24BlockAddFloats_16_KernelPfPKf,"aw",@nobits
	.sectionflags	@""
	.align	4
.nv.shared._Z24BlockAddFloats_16_KernelPfPKf:
	.zero		2048


//--------------------- .nv.shared.reserved.0     --------------------------
	.section	.nv.shared.reserved.0,"aw",@nobits
	.weak		__nv_reservedSMEM_offset_0_alias
	.size		__nv_reservedSMEM_offset_0_alias, 0, 64
	.other		__nv_reservedSMEM_offset_0_alias,@"STO_CUDA_RESERVED_SHARED STV_DEFAULT"
__nv_reservedSMEM_offset_0_alias:
	.zero		0
	.zero		64


//--------------------- .nv.shared._Z24BlockAddFloats_32_KernelPfPKf --------------------------
	.section	.nv.shared._Z24BlockAddFloats_32_KernelPfPKf,"aw",@nobits
	.sectionflags	@""
	.align	4
.nv.shared._Z24BlockAddFloats_32_KernelPfPKf:
	.zero		5120


//--------------------- .nv.shared._Z21LinearAddFloatsKernelPfPKfj --------------------------
	.section	.nv.shared._Z21LinearAddFloatsKernelPfPKfj,"aw",@nobits
	.sectionflags	@""
	.align	4
.nv.shared._Z21LinearAddFloatsKernelPfPKfj:
	.zero		3072


//--------------------- .nv.shared._Z22BlockAddInts_16_KernelPiPKi --------------------------
	.section	.nv.shared._Z22BlockAddInts_16_KernelPiPKi,"aw",@nobits
	.sectionflags	@""
	.align	4
.nv.shared._Z22BlockAddInts_16_KernelPiPKi:
	.zero		2048


//--------------------- .nv.shared._Z22BlockAddInts_32_KernelPiPKi --------------------------
	.section	.nv.shared._Z22BlockAddInts_32_KernelPiPKi,"aw",@nobits
	.sectionflags	@""
	.align	4
.nv.shared._Z22BlockAddInts_32_KernelPiPKi:
	.zero		5120


//--------------------- .nv.shared._Z19LinearAddIntsKernelPiPKij --------------------------
	.section	.nv.shared._Z19LinearAddIntsKernelPiPKij,"aw",@nobits
	.sectionflags	@""
	.align	4
.nv.shared._Z19LinearAddIntsKernelPiPKij:
	.zero		3072


//--------------------- .nv.constant0._Z24BlockAddFloats_16_KernelPfPKf --------------------------
	.section	.nv.constant0._Z24BlockAddFloats_16_KernelPfPKf,"a",@progbits
	.sectionflags	@""
	.align	4
.nv.constant0._Z24BlockAddFloats_16_KernelPfPKf:
	.zero		912


//--------------------- .nv.constant0._Z24BlockAddFloats_32_KernelPfPKf --------------------------
	.section	.nv.constant0._Z24BlockAddFloats_32_KernelPfPKf,"a",@progbits
	.sectionflags	@""
	.align	4
.nv.constant0._Z24BlockAddFloats_32_KernelPfPKf:
	.zero		912


//--------------------- .nv.constant0._Z21LinearAddFloatsKernelPfPKfj --------------------------
	.section	.nv.constant0._Z21LinearAddFloatsKernelPfPKfj,"a",@progbits
	.sectionflags	@""
	.align	4
.nv.constant0._Z21LinearAddFloatsKernelPfPKfj:
	.zero		916


//--------------------- .nv.constant0._Z22BlockAddInts_16_KernelPiPKi --------------------------
	.section	.nv.constant0._Z22BlockAddInts_16_KernelPiPKi,"a",@progbits
	.sectionflags	@""
	.align	4
.nv.constant0._Z22BlockAddInts_16_KernelPiPKi:
	.zero		912


//--------------------- .nv.constant0._Z22BlockAddInts_32_KernelPiPKi --------------------------
	.section	.nv.constant0._Z22BlockAddInts_32_KernelPiPKi,"a",@progbits
	.sectionflags	@""
	.align	4
.nv.constant0._Z22BlockAddInts_32_KernelPiPKi:
	.zero		912


//--------------------- .nv.constant0._Z19LinearAddIntsKernelPiPKij --------------------------
	.section	.nv.constant0._Z19LinearAddIntsKernelPiPKij,"a",@progbits
	.sectionflags	@""
	.align	4
.nv.constant0._Z19LinearAddIntsKernelPiPKij:
	.zero		916


//--------------------- SYMBOLS --------------------------

	.type		.nv.reservedSmem.offset0,@object
	.size		.nv.reservedSmem.offset0,0x4
	.type		.nv.reservedSmem.cap,@object
	.size		.nv.reservedSmem.cap,0x4
